//
// Generated by NVIDIA NVVM Compiler
//
// Compiler Build ID: CL-36424714
// Cuda compilation tools, release 13.0, V13.0.88
// Based on NVVM 20.0.0
//

.version 9.0
.target sm_100
.address_size 64

	// .globl	_Z25optimized_matrix_multiplyPfS_S_m
// _ZZ25optimized_matrix_multiplyPfS_S_mE3s_A has been demoted
// _ZZ25optimized_matrix_multiplyPfS_S_mE3s_B has been demoted
// _ZZ36optimized_matrix_multiply_vectorizedPfS_S_mE3s_A has been demoted
// _ZZ36optimized_matrix_multiply_vectorizedPfS_S_mE3s_B has been demoted
// _ZZ31optimized_matrix_multiply_fixedILm1024EEvPfS0_S0_E3s_A has been demoted
// _ZZ31optimized_matrix_multiply_fixedILm1024EEvPfS0_S0_E3s_B has been demoted
// _ZZ31optimized_matrix_multiply_fixedILm512EEvPfS0_S0_E3s_A has been demoted
// _ZZ31optimized_matrix_multiply_fixedILm512EEvPfS0_S0_E3s_B has been demoted

.visible .entry _Z25optimized_matrix_multiplyPfS_S_m(
	.param .u64 .ptr .align 1 _Z25optimized_matrix_multiplyPfS_S_m_param_0,
	.param .u64 .ptr .align 1 _Z25optimized_matrix_multiplyPfS_S_m_param_1,
	.param .u64 .ptr .align 1 _Z25optimized_matrix_multiplyPfS_S_m_param_2,
	.param .u64 _Z25optimized_matrix_multiplyPfS_S_m_param_3
)
{
	.reg .pred 	%p<7>;
	.reg .b32 	%r<35>;
	.reg .b32 	%f<41>;
	.reg .b64 	%rd<32>;
	// demoted variable
	.shared .align 4 .b8 _ZZ25optimized_matrix_multiplyPfS_S_mE3s_A[4096];
	// demoted variable
	.shared .align 4 .b8 _ZZ25optimized_matrix_multiplyPfS_S_mE3s_B[4096];
	ld.param.u64 	%rd11, [_Z25optimized_matrix_multiplyPfS_S_m_param_0];
	ld.param.u64 	%rd12, [_Z25optimized_matrix_multiplyPfS_S_m_param_1];
	ld.param.u64 	%rd13, [_Z25optimized_matrix_multiplyPfS_S_m_param_2];
	ld.param.u64 	%rd14, [_Z25optimized_matrix_multiplyPfS_S_m_param_3];
	mov.u32 	%r16, %ctaid.y;
	shl.b32 	%r17, %r16, 5;
	mov.u32 	%r1, %tid.y;
	add.s32 	%r2, %r17, %r1;
	mov.u32 	%r18, %ctaid.x;
	shl.b32 	%r19, %r18, 5;
	mov.u32 	%r3, %tid.x;
	add.s32 	%r4, %r19, %r3;
	add.s64 	%rd1, %rd14, 31;
	setp.lt.u64 	%p1, %rd1, 32;
	mov.f32 	%f39, 0f00000000;
	@%p1 bra 	$L__BB0_9;
	cvt.u64.u32 	%rd2, %r2;
	shl.b32 	%r21, %r1, 7;
	mov.u32 	%r22, _ZZ25optimized_matrix_multiplyPfS_S_mE3s_A;
	add.s32 	%r5, %r22, %r21;
	shl.b32 	%r23, %r3, 2;
	add.s32 	%r6, %r5, %r23;
	cvt.u64.u32 	%rd15, %r3;
	mad.lo.s64 	%rd3, %rd14, %rd2, %rd15;
	cvt.s64.s32 	%rd4, %r4;
	mov.u32 	%r24, _ZZ25optimized_matrix_multiplyPfS_S_mE3s_B;
	add.s32 	%r25, %r24, %r21;
	add.s32 	%r7, %r25, %r23;
	add.s32 	%r26, %r23, %r24;
	add.s32 	%r8, %r26, 512;
	shr.u64 	%rd5, %rd1, 5;
	cvta.to.global.u64 	%rd6, %rd11;
	cvta.to.global.u64 	%rd7, %rd12;
	mov.f32 	%f39, 0f00000000;
	mov.b32 	%r32, 0;
$L__BB0_2:
	shl.b32 	%r10, %r32, 5;
	add.s32 	%r27, %r10, %r3;
	cvt.u64.u32 	%rd16, %r27;
	max.u64 	%rd17, %rd2, %rd16;
	setp.ge.u64 	%p2, %rd17, %rd14;
	mov.f32 	%f37, 0f00000000;
	@%p2 bra 	$L__BB0_4;
	cvt.u64.u32 	%rd18, %r10;
	add.s64 	%rd19, %rd3, %rd18;
	shl.b64 	%rd20, %rd19, 2;
	add.s64 	%rd21, %rd6, %rd20;
	ld.global.f32 	%f37, [%rd21];
$L__BB0_4:
	st.shared.f32 	[%r6], %f37;
	add.s32 	%r29, %r10, %r1;
	cvt.u64.u32 	%rd8, %r29;
	mov.f32 	%f38, 0f00000000;
	max.u64 	%rd22, %rd4, %rd8;
	setp.ge.u64 	%p3, %rd22, %rd14;
	@%p3 bra 	$L__BB0_6;
	mad.lo.s64 	%rd23, %rd14, %rd8, %rd4;
	shl.b64 	%rd24, %rd23, 2;
	add.s64 	%rd25, %rd7, %rd24;
	ld.global.f32 	%f38, [%rd25];
$L__BB0_6:
	st.shared.f32 	[%r7], %f38;
	bar.sync 	0;
	mov.b32 	%r34, 16;
	mov.u32 	%r33, %r8;
$L__BB0_7:
	.pragma "nounroll";
	add.s32 	%r31, %r5, %r34;
	ld.shared.f32 	%f13, [%r31+-16];
	ld.shared.f32 	%f14, [%r33+-512];
	fma.rn.f32 	%f15, %f13, %f14, %f39;
	ld.shared.f32 	%f16, [%r31+-12];
	ld.shared.f32 	%f17, [%r33+-384];
	fma.rn.f32 	%f18, %f16, %f17, %f15;
	ld.shared.f32 	%f19, [%r31+-8];
	ld.shared.f32 	%f20, [%r33+-256];
	fma.rn.f32 	%f21, %f19, %f20, %f18;
	ld.shared.f32 	%f22, [%r31+-4];
	ld.shared.f32 	%f23, [%r33+-128];
	fma.rn.f32 	%f24, %f22, %f23, %f21;
	ld.shared.f32 	%f25, [%r31];
	ld.shared.f32 	%f26, [%r33];
	fma.rn.f32 	%f27, %f25, %f26, %f24;
	ld.shared.f32 	%f28, [%r31+4];
	ld.shared.f32 	%f29, [%r33+128];
	fma.rn.f32 	%f30, %f28, %f29, %f27;
	ld.shared.f32 	%f31, [%r31+8];
	ld.shared.f32 	%f32, [%r33+256];
	fma.rn.f32 	%f33, %f31, %f32, %f30;
	ld.shared.f32 	%f34, [%r31+12];
	ld.shared.f32 	%f35, [%r33+384];
	fma.rn.f32 	%f39, %f34, %f35, %f33;
	add.s32 	%r34, %r34, 32;
	add.s32 	%r33, %r33, 1024;
	setp.ne.s32 	%p4, %r34, 144;
	@%p4 bra 	$L__BB0_7;
	bar.sync 	0;
	add.s32 	%r32, %r32, 1;
	cvt.u64.u32 	%rd26, %r32;
	setp.gt.u64 	%p5, %rd5, %rd26;
	@%p5 bra 	$L__BB0_2;
$L__BB0_9:
	cvt.u64.u32 	%rd9, %r2;
	cvt.s64.s32 	%rd10, %r4;
	max.u64 	%rd27, %rd9, %rd10;
	setp.ge.u64 	%p6, %rd27, %rd14;
	@%p6 bra 	$L__BB0_11;
	mad.lo.s64 	%rd28, %rd14, %rd9, %rd10;
	cvta.to.global.u64 	%rd29, %rd13;
	shl.b64 	%rd30, %rd28, 2;
	add.s64 	%rd31, %rd29, %rd30;
	st.global.f32 	[%rd31], %f39;
$L__BB0_11:
	ret;

}
	// .globl	_Z36optimized_matrix_multiply_vectorizedPfS_S_m
.visible .entry _Z36optimized_matrix_multiply_vectorizedPfS_S_m(
	.param .u64 .ptr .align 1 _Z36optimized_matrix_multiply_vectorizedPfS_S_m_param_0,
	.param .u64 .ptr .align 1 _Z36optimized_matrix_multiply_vectorizedPfS_S_m_param_1,
	.param .u64 .ptr .align 1 _Z36optimized_matrix_multiply_vectorizedPfS_S_m_param_2,
	.param .u64 _Z36optimized_matrix_multiply_vectorizedPfS_S_m_param_3
)
{
	.reg .pred 	%p<16>;
	.reg .b32 	%r<42>;
	.reg .b32 	%f<43>;
	.reg .b64 	%rd<41>;
	// demoted variable
	.shared .align 4 .b8 _ZZ36optimized_matrix_multiply_vectorizedPfS_S_mE3s_A[4224];
	// demoted variable
	.shared .align 4 .b8 _ZZ36optimized_matrix_multiply_vectorizedPfS_S_mE3s_B[4224];
	ld.param.u64 	%rd13, [_Z36optimized_matrix_multiply_vectorizedPfS_S_m_param_0];
	ld.param.u64 	%rd14, [_Z36optimized_matrix_multiply_vectorizedPfS_S_m_param_1];
	ld.param.u64 	%rd11, [_Z36optimized_matrix_multiply_vectorizedPfS_S_m_param_2];
	ld.param.u64 	%rd12, [_Z36optimized_matrix_multiply_vectorizedPfS_S_m_param_3];
	cvta.to.global.u64 	%rd1, %rd14;
	cvta.to.global.u64 	%rd2, %rd13;
	mov.u32 	%r18, %ctaid.y;
	shl.b32 	%r19, %r18, 5;
	mov.u32 	%r1, %tid.y;
	add.s32 	%r2, %r19, %r1;
	mov.u32 	%r20, %ctaid.x;
	shl.b32 	%r21, %r20, 5;
	mov.u32 	%r3, %tid.x;
	add.s32 	%r4, %r21, %r3;
	add.s64 	%rd3, %rd12, 31;
	setp.lt.u64 	%p2, %rd3, 32;
	mov.f32 	%f41, 0f00000000;
	@%p2 bra 	$L__BB1_17;
	cvt.u64.u32 	%rd4, %r2;
	mul.lo.s32 	%r23, %r1, 132;
	mov.u32 	%r24, _ZZ36optimized_matrix_multiply_vectorizedPfS_S_mE3s_A;
	add.s32 	%r5, %r24, %r23;
	shl.b32 	%r25, %r3, 2;
	add.s32 	%r6, %r5, %r25;
	and.b32  	%r7, %r3, 3;
	setp.eq.s32 	%p3, %r7, 0;
	cvt.u64.u32 	%rd15, %r3;
	mad.lo.s64 	%rd5, %rd12, %rd4, %rd15;
	cvt.s64.s32 	%rd6, %r4;
	mov.u32 	%r26, _ZZ36optimized_matrix_multiply_vectorizedPfS_S_mE3s_B;
	add.s32 	%r27, %r26, %r23;
	add.s32 	%r8, %r27, %r25;
	add.s32 	%r28, %r4, 3;
	cvt.s64.s32 	%rd16, %r28;
	setp.gt.u64 	%p4, %rd12, %rd16;
	and.pred  	%p1, %p3, %p4;
	shr.u64 	%rd7, %rd3, 5;
	mov.f32 	%f41, 0f00000000;
	mov.b32 	%r39, 0;
	not.pred 	%p10, %p1;
$L__BB1_2:
	shl.b32 	%r10, %r39, 5;
	add.s32 	%r29, %r10, %r3;
	cvt.u64.u32 	%rd17, %r29;
	max.u64 	%rd18, %rd4, %rd17;
	setp.ge.u64 	%p5, %rd18, %rd12;
	@%p5 bra 	$L__BB1_6;
	setp.ne.s32 	%p6, %r7, 0;
	add.s32 	%r31, %r29, 3;
	cvt.u64.u32 	%rd19, %r31;
	setp.le.u64 	%p7, %rd12, %rd19;
	or.pred  	%p8, %p6, %p7;
	@%p8 bra 	$L__BB1_5;
	cvt.u64.u32 	%rd24, %r10;
	add.s64 	%rd25, %rd5, %rd24;
	shl.b64 	%rd26, %rd25, 2;
	add.s64 	%rd27, %rd2, %rd26;
	ld.global.v4.f32 	{%f11, %f12, %f13, %f14}, [%rd27];
	st.shared.f32 	[%r6], %f11;
	st.shared.f32 	[%r6+4], %f12;
	st.shared.f32 	[%r6+8], %f13;
	st.shared.f32 	[%r6+12], %f14;
	bra.uni 	$L__BB1_7;
$L__BB1_5:
	cvt.u64.u32 	%rd20, %r10;
	add.s64 	%rd21, %rd5, %rd20;
	shl.b64 	%rd22, %rd21, 2;
	add.s64 	%rd23, %rd2, %rd22;
	ld.global.f32 	%f10, [%rd23];
	st.shared.f32 	[%r6], %f10;
	bra.uni 	$L__BB1_7;
$L__BB1_6:
	mov.b32 	%r30, 0;
	st.shared.u32 	[%r6], %r30;
$L__BB1_7:
	add.s32 	%r32, %r10, %r1;
	cvt.u64.u32 	%rd8, %r32;
	max.u64 	%rd28, %rd6, %rd8;
	setp.ge.u64 	%p9, %rd28, %rd12;
	@%p9 bra 	$L__BB1_13;
	@%p10 bra 	$L__BB1_12;
	setp.gt.u32 	%p11, %r3, 30;
	mad.lo.s64 	%rd32, %rd12, %rd8, %rd6;
	shl.b64 	%rd33, %rd32, 2;
	add.s64 	%rd34, %rd1, %rd33;
	ld.global.v4.f32 	{%f16, %f3, %f4, %f2}, [%rd34];
	st.shared.f32 	[%r8], %f16;
	@%p11 bra 	$L__BB1_14;
	setp.gt.u32 	%p12, %r3, 28;
	st.shared.f32 	[%r8+4], %f3;
	st.shared.f32 	[%r8+8], %f4;
	@%p12 bra 	$L__BB1_14;
	st.shared.f32 	[%r8+12], %f2;
	bra.uni 	$L__BB1_14;
$L__BB1_12:
	mad.lo.s64 	%rd29, %rd12, %rd8, %rd6;
	shl.b64 	%rd30, %rd29, 2;
	add.s64 	%rd31, %rd1, %rd30;
	ld.global.f32 	%f15, [%rd31];
	st.shared.f32 	[%r8], %f15;
	bra.uni 	$L__BB1_14;
$L__BB1_13:
	mov.b32 	%r33, 0;
	st.shared.u32 	[%r8], %r33;
$L__BB1_14:
	shl.b32 	%r35, %r3, 2;
	mov.u32 	%r36, _ZZ36optimized_matrix_multiply_vectorizedPfS_S_mE3s_B;
	add.s32 	%r37, %r35, %r36;
	add.s32 	%r40, %r37, 528;
	bar.sync 	0;
	mov.b32 	%r41, 16;
$L__BB1_15:
	.pragma "nounroll";
	add.s32 	%r38, %r5, %r41;
	ld.shared.f32 	%f17, [%r38+-16];
	ld.shared.f32 	%f18, [%r40+-528];
	fma.rn.f32 	%f19, %f17, %f18, %f41;
	ld.shared.f32 	%f20, [%r38+-12];
	ld.shared.f32 	%f21, [%r40+-396];
	fma.rn.f32 	%f22, %f20, %f21, %f19;
	ld.shared.f32 	%f23, [%r38+-8];
	ld.shared.f32 	%f24, [%r40+-264];
	fma.rn.f32 	%f25, %f23, %f24, %f22;
	ld.shared.f32 	%f26, [%r38+-4];
	ld.shared.f32 	%f27, [%r40+-132];
	fma.rn.f32 	%f28, %f26, %f27, %f25;
	ld.shared.f32 	%f29, [%r38];
	ld.shared.f32 	%f30, [%r40];
	fma.rn.f32 	%f31, %f29, %f30, %f28;
	ld.shared.f32 	%f32, [%r38+4];
	ld.shared.f32 	%f33, [%r40+132];
	fma.rn.f32 	%f34, %f32, %f33, %f31;
	ld.shared.f32 	%f35, [%r38+8];
	ld.shared.f32 	%f36, [%r40+264];
	fma.rn.f32 	%f37, %f35, %f36, %f34;
	ld.shared.f32 	%f38, [%r38+12];
	ld.shared.f32 	%f39, [%r40+396];
	fma.rn.f32 	%f41, %f38, %f39, %f37;
	add.s32 	%r41, %r41, 32;
	add.s32 	%r40, %r40, 1056;
	setp.ne.s32 	%p13, %r41, 144;
	@%p13 bra 	$L__BB1_15;
	bar.sync 	0;
	add.s32 	%r39, %r39, 1;
	cvt.u64.u32 	%rd35, %r39;
	setp.gt.u64 	%p14, %rd7, %rd35;
	@%p14 bra 	$L__BB1_2;
$L__BB1_17:
	cvt.u64.u32 	%rd9, %r2;
	cvt.s64.s32 	%rd10, %r4;
	max.u64 	%rd36, %rd9, %rd10;
	setp.ge.u64 	%p15, %rd36, %rd12;
	@%p15 bra 	$L__BB1_19;
	mad.lo.s64 	%rd37, %rd12, %rd9, %rd10;
	cvta.to.global.u64 	%rd38, %rd11;
	shl.b64 	%rd39, %rd37, 2;
	add.s64 	%rd40, %rd38, %rd39;
	st.global.f32 	[%rd40], %f41;
$L__BB1_19:
	ret;

}
	// .globl	_Z31optimized_matrix_multiply_fixedILm1024EEvPfS0_S0_
.visible .entry _Z31optimized_matrix_multiply_fixedILm1024EEvPfS0_S0_(
	.param .u64 .ptr .align 1 _Z31optimized_matrix_multiply_fixedILm1024EEvPfS0_S0__param_0,
	.param .u64 .ptr .align 1 _Z31optimized_matrix_multiply_fixedILm1024EEvPfS0_S0__param_1,
	.param .u64 .ptr .align 1 _Z31optimized_matrix_multiply_fixedILm1024EEvPfS0_S0__param_2
)
{
	.reg .pred 	%p<6>;
	.reg .b32 	%r<59>;
	.reg .b32 	%f<116>;
	.reg .b64 	%rd<21>;
	// demoted variable
	.shared .align 4 .b8 _ZZ31optimized_matrix_multiply_fixedILm1024EEvPfS0_S0_E3s_A[4096];
	// demoted variable
	.shared .align 4 .b8 _ZZ31optimized_matrix_multiply_fixedILm1024EEvPfS0_S0_E3s_B[4096];
	ld.param.u64 	%rd8, [_Z31optimized_matrix_multiply_fixedILm1024EEvPfS0_S0__param_0];
	ld.param.u64 	%rd9, [_Z31optimized_matrix_multiply_fixedILm1024EEvPfS0_S0__param_1];
	ld.param.u64 	%rd7, [_Z31optimized_matrix_multiply_fixedILm1024EEvPfS0_S0__param_2];
	cvta.to.global.u64 	%rd1, %rd9;
	cvta.to.global.u64 	%rd2, %rd8;
	mov.u32 	%r21, %ctaid.y;
	mov.u32 	%r22, %tid.y;
	mov.u32 	%r23, %ctaid.x;
	shl.b32 	%r24, %r23, 5;
	mov.u32 	%r25, %tid.x;
	add.s32 	%r26, %r24, %r25;
	shl.b32 	%r27, %r21, 15;
	shl.b32 	%r1, %r22, 10;
	add.s32 	%r2, %r27, %r1;
	cvt.u64.u32 	%rd3, %r25;
	shl.b32 	%r28, %r22, 7;
	mov.u32 	%r29, _ZZ31optimized_matrix_multiply_fixedILm1024EEvPfS0_S0_E3s_A;
	add.s32 	%r3, %r29, %r28;
	shl.b32 	%r30, %r25, 2;
	add.s32 	%r4, %r3, %r30;
	cvt.s64.s32 	%rd4, %r26;
	mov.u32 	%r31, _ZZ31optimized_matrix_multiply_fixedILm1024EEvPfS0_S0_E3s_B;
	add.s32 	%r6, %r31, %r30;
	add.s32 	%r5, %r6, %r28;
	add.s32 	%r7, %r6, 512;
	mov.f32 	%f112, 0f00000000;
	mov.b32 	%r53, 0;
$L__BB2_1:
	.pragma "nounroll";
	shl.b32 	%r33, %r53, 5;
	add.s32 	%r34, %r2, %r33;
	cvt.u64.u32 	%rd10, %r34;
	add.s64 	%rd11, %rd10, %rd3;
	shl.b64 	%rd12, %rd11, 2;
	add.s64 	%rd5, %rd2, %rd12;
	ld.global.f32 	%f11, [%rd5];
	st.shared.f32 	[%r4], %f11;
	shl.b32 	%r35, %r53, 15;
	add.s32 	%r36, %r35, %r1;
	cvt.u64.u32 	%rd13, %r36;
	add.s64 	%rd14, %rd13, %rd4;
	shl.b64 	%rd15, %rd14, 2;
	add.s64 	%rd6, %rd1, %rd15;
	ld.global.f32 	%f12, [%rd6];
	st.shared.f32 	[%r5], %f12;
	bar.sync 	0;
	mov.b32 	%r55, 16;
	mov.u32 	%r54, %r7;
$L__BB2_2:
	.pragma "nounroll";
	add.s32 	%r37, %r3, %r55;
	ld.shared.f32 	%f13, [%r37+-16];
	ld.shared.f32 	%f14, [%r54+-512];
	fma.rn.f32 	%f15, %f13, %f14, %f112;
	ld.shared.f32 	%f16, [%r37+-12];
	ld.shared.f32 	%f17, [%r54+-384];
	fma.rn.f32 	%f18, %f16, %f17, %f15;
	ld.shared.f32 	%f19, [%r37+-8];
	ld.shared.f32 	%f20, [%r54+-256];
	fma.rn.f32 	%f21, %f19, %f20, %f18;
	ld.shared.f32 	%f22, [%r37+-4];
	ld.shared.f32 	%f23, [%r54+-128];
	fma.rn.f32 	%f24, %f22, %f23, %f21;
	ld.shared.f32 	%f25, [%r37];
	ld.shared.f32 	%f26, [%r54];
	fma.rn.f32 	%f27, %f25, %f26, %f24;
	ld.shared.f32 	%f28, [%r37+4];
	ld.shared.f32 	%f29, [%r54+128];
	fma.rn.f32 	%f30, %f28, %f29, %f27;
	ld.shared.f32 	%f31, [%r37+8];
	ld.shared.f32 	%f32, [%r54+256];
	fma.rn.f32 	%f33, %f31, %f32, %f30;
	ld.shared.f32 	%f34, [%r37+12];
	ld.shared.f32 	%f35, [%r54+384];
	fma.rn.f32 	%f112, %f34, %f35, %f33;
	add.s32 	%r55, %r55, 32;
	add.s32 	%r54, %r54, 1024;
	setp.ne.s32 	%p1, %r55, 144;
	@%p1 bra 	$L__BB2_2;
	bar.sync 	0;
	ld.global.f32 	%f36, [%rd5+128];
	st.shared.f32 	[%r4], %f36;
	ld.global.f32 	%f37, [%rd6+131072];
	st.shared.f32 	[%r5], %f37;
	bar.sync 	0;
	mov.b32 	%r56, 0;
$L__BB2_4:
	.pragma "nounroll";
	shl.b32 	%r39, %r56, 2;
	add.s32 	%r40, %r3, %r39;
	ld.shared.f32 	%f38, [%r40];
	shl.b32 	%r41, %r56, 7;
	add.s32 	%r42, %r6, %r41;
	ld.shared.f32 	%f39, [%r42];
	fma.rn.f32 	%f40, %f38, %f39, %f112;
	ld.shared.f32 	%f41, [%r40+4];
	ld.shared.f32 	%f42, [%r42+128];
	fma.rn.f32 	%f43, %f41, %f42, %f40;
	ld.shared.f32 	%f44, [%r40+8];
	ld.shared.f32 	%f45, [%r42+256];
	fma.rn.f32 	%f46, %f44, %f45, %f43;
	ld.shared.f32 	%f47, [%r40+12];
	ld.shared.f32 	%f48, [%r42+384];
	fma.rn.f32 	%f49, %f47, %f48, %f46;
	ld.shared.f32 	%f50, [%r40+16];
	ld.shared.f32 	%f51, [%r42+512];
	fma.rn.f32 	%f52, %f50, %f51, %f49;
	ld.shared.f32 	%f53, [%r40+20];
	ld.shared.f32 	%f54, [%r42+640];
	fma.rn.f32 	%f55, %f53, %f54, %f52;
	ld.shared.f32 	%f56, [%r40+24];
	ld.shared.f32 	%f57, [%r42+768];
	fma.rn.f32 	%f58, %f56, %f57, %f55;
	ld.shared.f32 	%f59, [%r40+28];
	ld.shared.f32 	%f60, [%r42+896];
	fma.rn.f32 	%f112, %f59, %f60, %f58;
	add.s32 	%r56, %r56, 8;
	setp.ne.s32 	%p2, %r56, 32;
	@%p2 bra 	$L__BB2_4;
	bar.sync 	0;
	ld.global.f32 	%f61, [%rd5+256];
	st.shared.f32 	[%r4], %f61;
	ld.global.f32 	%f62, [%rd6+262144];
	st.shared.f32 	[%r5], %f62;
	bar.sync 	0;
	mov.b32 	%r57, 0;
$L__BB2_6:
	.pragma "nounroll";
	shl.b32 	%r44, %r57, 2;
	add.s32 	%r45, %r3, %r44;
	ld.shared.f32 	%f63, [%r45];
	shl.b32 	%r46, %r57, 7;
	add.s32 	%r47, %r6, %r46;
	ld.shared.f32 	%f64, [%r47];
	fma.rn.f32 	%f65, %f63, %f64, %f112;
	ld.shared.f32 	%f66, [%r45+4];
	ld.shared.f32 	%f67, [%r47+128];
	fma.rn.f32 	%f68, %f66, %f67, %f65;
	ld.shared.f32 	%f69, [%r45+8];
	ld.shared.f32 	%f70, [%r47+256];
	fma.rn.f32 	%f71, %f69, %f70, %f68;
	ld.shared.f32 	%f72, [%r45+12];
	ld.shared.f32 	%f73, [%r47+384];
	fma.rn.f32 	%f74, %f72, %f73, %f71;
	ld.shared.f32 	%f75, [%r45+16];
	ld.shared.f32 	%f76, [%r47+512];
	fma.rn.f32 	%f77, %f75, %f76, %f74;
	ld.shared.f32 	%f78, [%r45+20];
	ld.shared.f32 	%f79, [%r47+640];
	fma.rn.f32 	%f80, %f78, %f79, %f77;
	ld.shared.f32 	%f81, [%r45+24];
	ld.shared.f32 	%f82, [%r47+768];
	fma.rn.f32 	%f83, %f81, %f82, %f80;
	ld.shared.f32 	%f84, [%r45+28];
	ld.shared.f32 	%f85, [%r47+896];
	fma.rn.f32 	%f112, %f84, %f85, %f83;
	add.s32 	%r57, %r57, 8;
	setp.ne.s32 	%p3, %r57, 32;
	@%p3 bra 	$L__BB2_6;
	bar.sync 	0;
	ld.global.f32 	%f86, [%rd5+384];
	st.shared.f32 	[%r4], %f86;
	ld.global.f32 	%f87, [%rd6+393216];
	st.shared.f32 	[%r5], %f87;
	bar.sync 	0;
	mov.b32 	%r58, 0;
$L__BB2_8:
	.pragma "nounroll";
	shl.b32 	%r49, %r58, 2;
	add.s32 	%r50, %r3, %r49;
	ld.shared.f32 	%f88, [%r50];
	shl.b32 	%r51, %r58, 7;
	add.s32 	%r52, %r6, %r51;
	ld.shared.f32 	%f89, [%r52];
	fma.rn.f32 	%f90, %f88, %f89, %f112;
	ld.shared.f32 	%f91, [%r50+4];
	ld.shared.f32 	%f92, [%r52+128];
	fma.rn.f32 	%f93, %f91, %f92, %f90;
	ld.shared.f32 	%f94, [%r50+8];
	ld.shared.f32 	%f95, [%r52+256];
	fma.rn.f32 	%f96, %f94, %f95, %f93;
	ld.shared.f32 	%f97, [%r50+12];
	ld.shared.f32 	%f98, [%r52+384];
	fma.rn.f32 	%f99, %f97, %f98, %f96;
	ld.shared.f32 	%f100, [%r50+16];
	ld.shared.f32 	%f101, [%r52+512];
	fma.rn.f32 	%f102, %f100, %f101, %f99;
	ld.shared.f32 	%f103, [%r50+20];
	ld.shared.f32 	%f104, [%r52+640];
	fma.rn.f32 	%f105, %f103, %f104, %f102;
	ld.shared.f32 	%f106, [%r50+24];
	ld.shared.f32 	%f107, [%r52+768];
	fma.rn.f32 	%f108, %f106, %f107, %f105;
	ld.shared.f32 	%f109, [%r50+28];
	ld.shared.f32 	%f110, [%r52+896];
	fma.rn.f32 	%f112, %f109, %f110, %f108;
	add.s32 	%r58, %r58, 8;
	setp.ne.s32 	%p4, %r58, 32;
	@%p4 bra 	$L__BB2_8;
	bar.sync 	0;
	add.s32 	%r53, %r53, 4;
	setp.ne.s32 	%p5, %r53, 32;
	@%p5 bra 	$L__BB2_1;
	cvta.to.global.u64 	%rd16, %rd7;
	cvt.u64.u32 	%rd17, %r2;
	add.s64 	%rd18, %rd17, %rd4;
	shl.b64 	%rd19, %rd18, 2;
	add.s64 	%rd20, %rd16, %rd19;
	st.global.f32 	[%rd20], %f112;
	ret;

}
	// .globl	_Z31optimized_matrix_multiply_fixedILm512EEvPfS0_S0_
.visible .entry _Z31optimized_matrix_multiply_fixedILm512EEvPfS0_S0_(
	.param .u64 .ptr .align 1 _Z31optimized_matrix_multiply_fixedILm512EEvPfS0_S0__param_0,
	.param .u64 .ptr .align 1 _Z31optimized_matrix_multiply_fixedILm512EEvPfS0_S0__param_1,
	.param .u64 .ptr .align 1 _Z31optimized_matrix_multiply_fixedILm512EEvPfS0_S0__param_2
)
{
	.reg .pred 	%p<6>;
	.reg .b32 	%r<63>;
	.reg .b32 	%f<116>;
	.reg .b64 	%rd<24>;
	// demoted variable
	.shared .align 4 .b8 _ZZ31optimized_matrix_multiply_fixedILm512EEvPfS0_S0_E3s_A[4096];
	// demoted variable
	.shared .align 4 .b8 _ZZ31optimized_matrix_multiply_fixedILm512EEvPfS0_S0_E3s_B[4096];
	ld.param.u64 	%rd6, [_Z31optimized_matrix_multiply_fixedILm512EEvPfS0_S0__param_0];
	ld.param.u64 	%rd7, [_Z31optimized_matrix_multiply_fixedILm512EEvPfS0_S0__param_1];
	ld.param.u64 	%rd5, [_Z31optimized_matrix_multiply_fixedILm512EEvPfS0_S0__param_2];
	cvta.to.global.u64 	%rd1, %rd7;
	cvta.to.global.u64 	%rd2, %rd6;
	mov.u32 	%r23, %ctaid.y;
	mov.u32 	%r24, %tid.y;
	mov.u32 	%r25, %ctaid.x;
	shl.b32 	%r26, %r25, 5;
	mov.u32 	%r27, %tid.x;
	add.s32 	%r28, %r26, %r27;
	shl.b32 	%r29, %r23, 14;
	shl.b32 	%r1, %r24, 9;
	add.s32 	%r2, %r29, %r1;
	add.s32 	%r3, %r2, %r27;
	shl.b32 	%r30, %r24, 7;
	mov.u32 	%r31, _ZZ31optimized_matrix_multiply_fixedILm512EEvPfS0_S0_E3s_A;
	add.s32 	%r4, %r31, %r30;
	shl.b32 	%r32, %r27, 2;
	add.s32 	%r5, %r4, %r32;
	cvt.s64.s32 	%rd3, %r28;
	mov.u32 	%r33, _ZZ31optimized_matrix_multiply_fixedILm512EEvPfS0_S0_E3s_B;
	add.s32 	%r7, %r33, %r32;
	add.s32 	%r6, %r7, %r30;
	add.s32 	%r8, %r7, 512;
	mov.f32 	%f112, 0f00000000;
	mov.b32 	%r57, 0;
$L__BB3_1:
	.pragma "nounroll";
	shl.b32 	%r35, %r57, 5;
	add.s32 	%r10, %r3, %r35;
	mul.wide.u32 	%rd8, %r10, 4;
	add.s64 	%rd9, %rd2, %rd8;
	ld.global.f32 	%f11, [%rd9];
	st.shared.f32 	[%r5], %f11;
	shl.b32 	%r36, %r57, 14;
	add.s32 	%r37, %r36, %r1;
	cvt.u64.u32 	%rd10, %r37;
	add.s64 	%rd11, %rd10, %rd3;
	shl.b64 	%rd12, %rd11, 2;
	add.s64 	%rd4, %rd1, %rd12;
	ld.global.f32 	%f12, [%rd4];
	st.shared.f32 	[%r6], %f12;
	bar.sync 	0;
	mov.b32 	%r59, 16;
	mov.u32 	%r58, %r8;
$L__BB3_2:
	.pragma "nounroll";
	add.s32 	%r38, %r4, %r59;
	ld.shared.f32 	%f13, [%r38+-16];
	ld.shared.f32 	%f14, [%r58+-512];
	fma.rn.f32 	%f15, %f13, %f14, %f112;
	ld.shared.f32 	%f16, [%r38+-12];
	ld.shared.f32 	%f17, [%r58+-384];
	fma.rn.f32 	%f18, %f16, %f17, %f15;
	ld.shared.f32 	%f19, [%r38+-8];
	ld.shared.f32 	%f20, [%r58+-256];
	fma.rn.f32 	%f21, %f19, %f20, %f18;
	ld.shared.f32 	%f22, [%r38+-4];
	ld.shared.f32 	%f23, [%r58+-128];
	fma.rn.f32 	%f24, %f22, %f23, %f21;
	ld.shared.f32 	%f25, [%r38];
	ld.shared.f32 	%f26, [%r58];
	fma.rn.f32 	%f27, %f25, %f26, %f24;
	ld.shared.f32 	%f28, [%r38+4];
	ld.shared.f32 	%f29, [%r58+128];
	fma.rn.f32 	%f30, %f28, %f29, %f27;
	ld.shared.f32 	%f31, [%r38+8];
	ld.shared.f32 	%f32, [%r58+256];
	fma.rn.f32 	%f33, %f31, %f32, %f30;
	ld.shared.f32 	%f34, [%r38+12];
	ld.shared.f32 	%f35, [%r58+384];
	fma.rn.f32 	%f112, %f34, %f35, %f33;
	add.s32 	%r59, %r59, 32;
	add.s32 	%r58, %r58, 1024;
	setp.ne.s32 	%p1, %r59, 144;
	@%p1 bra 	$L__BB3_2;
	bar.sync 	0;
	add.s32 	%r40, %r10, 32;
	mul.wide.u32 	%rd13, %r40, 4;
	add.s64 	%rd14, %rd2, %rd13;
	ld.global.f32 	%f36, [%rd14];
	st.shared.f32 	[%r5], %f36;
	ld.global.f32 	%f37, [%rd4+65536];
	st.shared.f32 	[%r6], %f37;
	bar.sync 	0;
	mov.b32 	%r60, 0;
$L__BB3_4:
	.pragma "nounroll";
	shl.b32 	%r41, %r60, 2;
	add.s32 	%r42, %r4, %r41;
	ld.shared.f32 	%f38, [%r42];
	shl.b32 	%r43, %r60, 7;
	add.s32 	%r44, %r7, %r43;
	ld.shared.f32 	%f39, [%r44];
	fma.rn.f32 	%f40, %f38, %f39, %f112;
	ld.shared.f32 	%f41, [%r42+4];
	ld.shared.f32 	%f42, [%r44+128];
	fma.rn.f32 	%f43, %f41, %f42, %f40;
	ld.shared.f32 	%f44, [%r42+8];
	ld.shared.f32 	%f45, [%r44+256];
	fma.rn.f32 	%f46, %f44, %f45, %f43;
	ld.shared.f32 	%f47, [%r42+12];
	ld.shared.f32 	%f48, [%r44+384];
	fma.rn.f32 	%f49, %f47, %f48, %f46;
	ld.shared.f32 	%f50, [%r42+16];
	ld.shared.f32 	%f51, [%r44+512];
	fma.rn.f32 	%f52, %f50, %f51, %f49;
	ld.shared.f32 	%f53, [%r42+20];
	ld.shared.f32 	%f54, [%r44+640];
	fma.rn.f32 	%f55, %f53, %f54, %f52;
	ld.shared.f32 	%f56, [%r42+24];
	ld.shared.f32 	%f57, [%r44+768];
	fma.rn.f32 	%f58, %f56, %f57, %f55;
	ld.shared.f32 	%f59, [%r42+28];
	ld.shared.f32 	%f60, [%r44+896];
	fma.rn.f32 	%f112, %f59, %f60, %f58;
	add.s32 	%r60, %r60, 8;
	setp.ne.s32 	%p2, %r60, 32;
	@%p2 bra 	$L__BB3_4;
	bar.sync 	0;
	add.s32 	%r46, %r10, 64;
	mul.wide.u32 	%rd15, %r46, 4;
	add.s64 	%rd16, %rd2, %rd15;
	ld.global.f32 	%f61, [%rd16];
	st.shared.f32 	[%r5], %f61;
	ld.global.f32 	%f62, [%rd4+131072];
	st.shared.f32 	[%r6], %f62;
	bar.sync 	0;
	mov.b32 	%r61, 0;
$L__BB3_6:
	.pragma "nounroll";
	shl.b32 	%r47, %r61, 2;
	add.s32 	%r48, %r4, %r47;
	ld.shared.f32 	%f63, [%r48];
	shl.b32 	%r49, %r61, 7;
	add.s32 	%r50, %r7, %r49;
	ld.shared.f32 	%f64, [%r50];
	fma.rn.f32 	%f65, %f63, %f64, %f112;
	ld.shared.f32 	%f66, [%r48+4];
	ld.shared.f32 	%f67, [%r50+128];
	fma.rn.f32 	%f68, %f66, %f67, %f65;
	ld.shared.f32 	%f69, [%r48+8];
	ld.shared.f32 	%f70, [%r50+256];
	fma.rn.f32 	%f71, %f69, %f70, %f68;
	ld.shared.f32 	%f72, [%r48+12];
	ld.shared.f32 	%f73, [%r50+384];
	fma.rn.f32 	%f74, %f72, %f73, %f71;
	ld.shared.f32 	%f75, [%r48+16];
	ld.shared.f32 	%f76, [%r50+512];
	fma.rn.f32 	%f77, %f75, %f76, %f74;
	ld.shared.f32 	%f78, [%r48+20];
	ld.shared.f32 	%f79, [%r50+640];
	fma.rn.f32 	%f80, %f78, %f79, %f77;
	ld.shared.f32 	%f81, [%r48+24];
	ld.shared.f32 	%f82, [%r50+768];
	fma.rn.f32 	%f83, %f81, %f82, %f80;
	ld.shared.f32 	%f84, [%r48+28];
	ld.shared.f32 	%f85, [%r50+896];
	fma.rn.f32 	%f112, %f84, %f85, %f83;
	add.s32 	%r61, %r61, 8;
	setp.ne.s32 	%p3, %r61, 32;
	@%p3 bra 	$L__BB3_6;
	bar.sync 	0;
	add.s32 	%r52, %r10, 96;
	mul.wide.u32 	%rd17, %r52, 4;
	add.s64 	%rd18, %rd2, %rd17;
	ld.global.f32 	%f86, [%rd18];
	st.shared.f32 	[%r5], %f86;
	ld.global.f32 	%f87, [%rd4+196608];
	st.shared.f32 	[%r6], %f87;
	bar.sync 	0;
	mov.b32 	%r62, 0;
$L__BB3_8:
	.pragma "nounroll";
	shl.b32 	%r53, %r62, 2;
	add.s32 	%r54, %r4, %r53;
	ld.shared.f32 	%f88, [%r54];
	shl.b32 	%r55, %r62, 7;
	add.s32 	%r56, %r7, %r55;
	ld.shared.f32 	%f89, [%r56];
	fma.rn.f32 	%f90, %f88, %f89, %f112;
	ld.shared.f32 	%f91, [%r54+4];
	ld.shared.f32 	%f92, [%r56+128];
	fma.rn.f32 	%f93, %f91, %f92, %f90;
	ld.shared.f32 	%f94, [%r54+8];
	ld.shared.f32 	%f95, [%r56+256];
	fma.rn.f32 	%f96, %f94, %f95, %f93;
	ld.shared.f32 	%f97, [%r54+12];
	ld.shared.f32 	%f98, [%r56+384];
	fma.rn.f32 	%f99, %f97, %f98, %f96;
	ld.shared.f32 	%f100, [%r54+16];
	ld.shared.f32 	%f101, [%r56+512];
	fma.rn.f32 	%f102, %f100, %f101, %f99;
	ld.shared.f32 	%f103, [%r54+20];
	ld.shared.f32 	%f104, [%r56+640];
	fma.rn.f32 	%f105, %f103, %f104, %f102;
	ld.shared.f32 	%f106, [%r54+24];
	ld.shared.f32 	%f107, [%r56+768];
	fma.rn.f32 	%f108, %f106, %f107, %f105;
	ld.shared.f32 	%f109, [%r54+28];
	ld.shared.f32 	%f110, [%r56+896];
	fma.rn.f32 	%f112, %f109, %f110, %f108;
	add.s32 	%r62, %r62, 8;
	setp.ne.s32 	%p4, %r62, 32;
	@%p4 bra 	$L__BB3_8;
	bar.sync 	0;
	add.s32 	%r57, %r57, 4;
	setp.ne.s32 	%p5, %r57, 16;
	@%p5 bra 	$L__BB3_1;
	cvta.to.global.u64 	%rd19, %rd5;
	cvt.u64.u32 	%rd20, %r2;
	add.s64 	%rd21, %rd20, %rd3;
	shl.b64 	%rd22, %rd21, 2;
	add.s64 	%rd23, %rd19, %rd22;
	st.global.f32 	[%rd23], %f112;
	ret;

}


// ===== COMPILED SASS (sm_100) =====

	.target	sm_100

	.elftype	@"ET_EXEC"


//--------------------- .note.nv.tkinfo           --------------------------
	.section	.note.nv.tkinfo,"",@"SHT_NOTE"
	.sectionflags	@"SHF_NOTE_NV_TKINFO"
	.tkinfo
        /*0018*/ 	.word	0x00000002
        /*0030*/ 	.string	""
        /*0030*/ 	.string	"ptxas"
        /*0030*/ 	.string	"Cuda compilation tools, release 13.0, V13.0.88"
        /*0030*/ 	.string	"Build cuda_13.0.r13.0/compiler.36424714_0"
        /*0030*/ 	.string	"-arch sm_100 -m 64 "



//--------------------- .note.nv.cuinfo           --------------------------
	.section	.note.nv.cuinfo,"",@"SHT_NOTE"
	.sectionflags	@"SHF_NOTE_NV_CUINFO"
        /*0018*/ 	.short	0x0002
        /*001a*/ 	.short	0x0064
        /*001c*/ 	.short	0x0082
	.zero		2


//--------------------- .nv.info                  --------------------------
	.section	.nv.info,"",@"SHT_CUDA_INFO"
	.align	4


	//----- nvinfo : EIATTR_REGCOUNT
	.align		4
        /*0000*/ 	.byte	0x04, 0x2f
        /*0002*/ 	.short	(.L_1 - .L_0)
	.align		4
.L_0:
        /*0004*/ 	.word	index@(_Z25optimized_matrix_multiplyPfS_S_m)
        /*0008*/ 	.word	0x0000001f


	//----- nvinfo : EIATTR_FRAME_SIZE
	.align		4
.L_1:
        /*000c*/ 	.byte	0x04, 0x11
        /*000e*/ 	.short	(.L_3 - .L_2)
	.align		4
.L_2:
        /*0010*/ 	.word	index@(_Z25optimized_matrix_multiplyPfS_S_m)
        /*0014*/ 	.word	0x00000000


	//----- nvinfo : EIATTR_REGCOUNT
	.align		4
.L_3:
        /*0018*/ 	.byte	0x04, 0x2f
        /*001a*/ 	.short	(.L_5 - .L_4)
	.align		4
.L_4:
        /*001c*/ 	.word	index@(_Z36optimized_matrix_multiply_vectorizedPfS_S_m)
        /*0020*/ 	.word	0x00000020


	//----- nvinfo : EIATTR_FRAME_SIZE
	.align		4
.L_5:
        /*0024*/ 	.byte	0x04, 0x11
        /*0026*/ 	.short	(.L_7 - .L_6)
	.align		4
.L_6:
        /*0028*/ 	.word	index@(_Z36optimized_matrix_multiply_vectorizedPfS_S_m)
        /*002c*/ 	.word	0x00000000


	//----- nvinfo : EIATTR_REGCOUNT
	.align		4
.L_7:
        /*0030*/ 	.byte	0x04, 0x2f
        /*0032*/ 	.short	(.L_9 - .L_8)
	.align		4
.L_8:
        /*0034*/ 	.word	index@(_Z31optimized_matrix_multiply_fixedILm1024EEvPfS0_S0_)
        /*0038*/ 	.word	0x00000020


	//----- nvinfo : EIATTR_FRAME_SIZE
	.align		4
.L_9:
        /*003c*/ 	.byte	0x04, 0x11
        /*003e*/ 	.short	(.L_11 - .L_10)
	.align		4
.L_10:
        /*0040*/ 	.word	index@(_Z31optimized_matrix_multiply_fixedILm1024EEvPfS0_S0_)
        /*0044*/ 	.word	0x00000000


	//----- nvinfo : EIATTR_REGCOUNT
	.align		4
.L_11:
        /*0048*/ 	.byte	0x04, 0x2f
        /*004a*/ 	.short	(.L_13 - .L_12)
	.align		4
.L_12:
        /*004c*/ 	.word	index@(_Z31optimized_matrix_multiply_fixedILm512EEvPfS0_S0_)
        /*0050*/ 	.word	0x00000020


	//----- nvinfo : EIATTR_FRAME_SIZE
	.align		4
.L_13:
        /*0054*/ 	.byte	0x04, 0x11
        /*0056*/ 	.short	(.L_15 - .L_14)
	.align		4
.L_14:
        /*0058*/ 	.word	index@(_Z31optimized_matrix_multiply_fixedILm512EEvPfS0_S0_)
        /*005c*/ 	.word	0x00000000


	//----- nvinfo : EIATTR_MIN_STACK_SIZE
	.align		4
.L_15:
        /*0060*/ 	.byte	0x04, 0x12
        /*0062*/ 	.short	(.L_17 - .L_16)
	.align		4
.L_16:
        /*0064*/ 	.word	index@(_Z31optimized_matrix_multiply_fixedILm512EEvPfS0_S0_)
        /*0068*/ 	.word	0x00000000


	//----- nvinfo : EIATTR_MIN_STACK_SIZE
	.align		4
.L_17:
        /*006c*/ 	.byte	0x04, 0x12
        /*006e*/ 	.short	(.L_19 - .L_18)
	.align		4
.L_18:
        /*0070*/ 	.word	index@(_Z31optimized_matrix_multiply_fixedILm1024EEvPfS0_S0_)
        /*0074*/ 	.word	0x00000000


	//----- nvinfo : EIATTR_MIN_STACK_SIZE
	.align		4
.L_19:
        /*0078*/ 	.byte	0x04, 0x12
        /*007a*/ 	.short	(.L_21 - .L_20)
	.align		4
.L_20:
        /*007c*/ 	.word	index@(_Z36optimized_matrix_multiply_vectorizedPfS_S_m)
        /*0080*/ 	.word	0x00000000


	//----- nvinfo : EIATTR_MIN_STACK_SIZE
	.align		4
.L_21:
        /*0084*/ 	.byte	0x04, 0x12
        /*0086*/ 	.short	(.L_23 - .L_22)
	.align		4
.L_22:
        /*0088*/ 	.word	index@(_Z25optimized_matrix_multiplyPfS_S_m)
        /*008c*/ 	.word	0x00000000
.L_23:


//--------------------- .nv.compat                --------------------------
	.section	.nv.compat,"",@"SHT_CUDA_COMPAT_INFO"
	.align	4
        /*0000*/ 	.byte	0x02, 0x09, 0x00, 0x00, 0x02, 0x02, 0x01, 0x00, 0x02, 0x05, 0x05, 0x00, 0x03, 0x07, 0x01, 0x01
        /*0010*/ 	.byte	0x02, 0x03, 0x00, 0x00, 0x02, 0x06, 0x01, 0x00, 0x04, 0x0b, 0x08, 0x00, 0x09, 0x00, 0x00, 0x00
        /*0020*/ 	.byte	0x00, 0x00, 0x00, 0x00


//--------------------- .nv.info._Z31optimized_matrix_multiply_fixedILm512EEvPfS0_S0_ --------------------------
	.section	.nv.info._Z31optimized_matrix_multiply_fixedILm512EEvPfS0_S0_,"",@"SHT_CUDA_INFO"
	.sectionflags	@""
	.align	4


	//----- nvinfo : EIATTR_CUDA_API_VERSION
	.align		4
        /*0000*/ 	.byte	0x04, 0x37
        /*0002*/ 	.short	(.L_25 - .L_24)
.L_24:
        /*0004*/ 	.word	0x00000082


	//----- nvinfo : EIATTR_KPARAM_INFO
	.align		4
.L_25:
        /*0008*/ 	.byte	0x04, 0x17
        /*000a*/ 	.short	(.L_27 - .L_26)
.L_26:
        /*000c*/ 	.word	0x00000000
        /*0010*/ 	.short	0x0002
        /*0012*/ 	.short	0x0010
        /*0014*/ 	.byte	0x00, 0xf5, 0x21, 0x00


	//----- nvinfo : EIATTR_KPARAM_INFO
	.align		4
.L_27:
        /*0018*/ 	.byte	0x04, 0x17
        /*001a*/ 	.short	(.L_29 - .L_28)
.L_28:
        /*001c*/ 	.word	0x00000000
        /*0020*/ 	.short	0x0001
        /*0022*/ 	.short	0x0008
        /*0024*/ 	.byte	0x00, 0xf5, 0x21, 0x00


	//----- nvinfo : EIATTR_KPARAM_INFO
	.align		4
.L_29:
        /*0028*/ 	.byte	0x04, 0x17
        /*002a*/ 	.short	(.L_31 - .L_30)
.L_30:
        /*002c*/ 	.word	0x00000000
        /*0030*/ 	.short	0x0000
        /*0032*/ 	.short	0x0000
        /*0034*/ 	.byte	0x00, 0xf5, 0x21, 0x00


	//----- nvinfo : EIATTR_SPARSE_MMA_MASK
	.align		4
.L_31:
        /*0038*/ 	.byte	0x03, 0x50
        /*003a*/ 	.short	0x0000


	//----- nvinfo : EIATTR_MAXREG_COUNT
	.align		4
        /*003c*/ 	.byte	0x03, 0x1b
        /*003e*/ 	.short	0x00ff


	//----- nvinfo : EIATTR_NUM_BARRIERS
	.align		4
        /*0040*/ 	.byte	0x02, 0x4c
        /*0042*/ 	.byte	0x01
	.zero		1


	//----- nvinfo : EIATTR_MERCURY_ISA_VERSION
	.align		4
        /*0044*/ 	.byte	0x03, 0x5f
        /*0046*/ 	.short	0x0101


	//----- nvinfo : EIATTR_VRC_CTA_INIT_COUNT
	.align		4
        /*0048*/ 	.byte	0x02, 0x4a
	.zero		1
	.zero		1


	//----- nvinfo : EIATTR_EXIT_INSTR_OFFSETS
	.align		4
        /*004c*/ 	.byte	0x04, 0x1c
        /*004e*/ 	.short	(.L_33 - .L_32)


	//   ....[0]....
.L_32:
        /*0050*/ 	.word	0x00000a70


	//----- nvinfo : EIATTR_CBANK_PARAM_SIZE
	.align		4
.L_33:
        /*0054*/ 	.byte	0x03, 0x19
        /*0056*/ 	.short	0x0018


	//----- nvinfo : EIATTR_PARAM_CBANK
	.align		4
        /*0058*/ 	.byte	0x04, 0x0a
        /*005a*/ 	.short	(.L_35 - .L_34)
	.align		4
.L_34:
        /*005c*/ 	.word	index@(.nv.constant0._Z31optimized_matrix_multiply_fixedILm512EEvPfS0_S0_)
        /*0060*/ 	.short	0x0380
        /*0062*/ 	.short	0x0018


	//----- nvinfo : EIATTR_SW_WAR
	.align		4
.L_35:
        /*0064*/ 	.byte	0x04, 0x36
        /*0066*/ 	.short	(.L_37 - .L_36)
.L_36:
        /*0068*/ 	.word	0x00000008
.L_37:


//--------------------- .nv.info._Z31optimized_matrix_multiply_fixedILm1024EEvPfS0_S0_ --------------------------
	.section	.nv.info._Z31optimized_matrix_multiply_fixedILm1024EEvPfS0_S0_,"",@"SHT_CUDA_INFO"
	.sectionflags	@""
	.align	4


	//----- nvinfo : EIATTR_CUDA_API_VERSION
	.align		4
        /*0000*/ 	.byte	0x04, 0x37
        /*0002*/ 	.short	(.L_39 - .L_38)
.L_38:
        /*0004*/ 	.word	0x00000082


	//----- nvinfo : EIATTR_KPARAM_INFO
	.align		4
.L_39:
        /*0008*/ 	.byte	0x04, 0x17
        /*000a*/ 	.short	(.L_41 - .L_40)
.L_40:
        /*000c*/ 	.word	0x00000000
        /*0010*/ 	.short	0x0002
        /*0012*/ 	.short	0x0010
        /*0014*/ 	.byte	0x00, 0xf5, 0x21, 0x00


	//----- nvinfo : EIATTR_KPARAM_INFO
	.align		4
.L_41:
        /*0018*/ 	.byte	0x04, 0x17
        /*001a*/ 	.short	(.L_43 - .L_42)
.L_42:
        /*001c*/ 	.word	0x00000000
        /*0020*/ 	.short	0x0001
        /*0022*/ 	.short	0x0008
        /*0024*/ 	.byte	0x00, 0xf5, 0x21, 0x00


	//----- nvinfo : EIATTR_KPARAM_INFO
	.align		4
.L_43:
        /*0028*/ 	.byte	0x04, 0x17
        /*002a*/ 	.short	(.L_45 - .L_44)
.L_44:
        /*002c*/ 	.word	0x00000000
        /*0030*/ 	.short	0x0000
        /*0032*/ 	.short	0x0000
        /*0034*/ 	.byte	0x00, 0xf5, 0x21, 0x00


	//----- nvinfo : EIATTR_SPARSE_MMA_MASK
	.align		4
.L_45:
        /*0038*/ 	.byte	0x03, 0x50
        /*003a*/ 	.short	0x0000


	//----- nvinfo : EIATTR_MAXREG_COUNT
	.align		4
        /*003c*/ 	.byte	0x03, 0x1b
        /*003e*/ 	.short	0x00ff


	//----- nvinfo : EIATTR_NUM_BARRIERS
	.align		4
        /*0040*/ 	.byte	0x02, 0x4c
        /*0042*/ 	.byte	0x01
	.zero		1


	//----- nvinfo : EIATTR_MERCURY_ISA_VERSION
	.align		4
        /*0044*/ 	.byte	0x03, 0x5f
        /*0046*/ 	.short	0x0101


	//----- nvinfo : EIATTR_VRC_CTA_INIT_COUNT
	.align		4
        /*0048*/ 	.byte	0x02, 0x4a
	.zero		1
	.zero		1


	//----- nvinfo : EIATTR_EXIT_INSTR_OFFSETS
	.align		4
        /*004c*/ 	.byte	0x04, 0x1c
        /*004e*/ 	.short	(.L_47 - .L_46)


	//   ....[0]....
.L_46:
        /*0050*/ 	.word	0x00000a20


	//----- nvinfo : EIATTR_CBANK_PARAM_SIZE
	.align		4
.L_47:
        /*0054*/ 	.byte	0x03, 0x19
        /*0056*/ 	.short	0x0018


	//----- nvinfo : EIATTR_PARAM_CBANK
	.align		4
        /*0058*/ 	.byte	0x04, 0x0a
        /*005a*/ 	.short	(.L_49 - .L_48)
	.align		4
.L_48:
        /*005c*/ 	.word	index@(.nv.constant0._Z31optimized_matrix_multiply_fixedILm1024EEvPfS0_S0_)
        /*0060*/ 	.short	0x0380
        /*0062*/ 	.short	0x0018


	//----- nvinfo : EIATTR_SW_WAR
	.align		4
.L_49:
        /*0064*/ 	.byte	0x04, 0x36
        /*0066*/ 	.short	(.L_51 - .L_50)
.L_50:
        /*0068*/ 	.word	0x00000008
.L_51:


//--------------------- .nv.info._Z36optimized_matrix_multiply_vectorizedPfS_S_m --------------------------
	.section	.nv.info._Z36optimized_matrix_multiply_vectorizedPfS_S_m,"",@"SHT_CUDA_INFO"
	.sectionflags	@""
	.align	4


	//----- nvinfo : EIATTR_CUDA_API_VERSION
	.align		4
        /*0000*/ 	.byte	0x04, 0x37
        /*0002*/ 	.short	(.L_53 - .L_52)
.L_52:
        /*0004*/ 	.word	0x00000082


	//----- nvinfo : EIATTR_KPARAM_INFO
	.align		4
.L_53:
        /*0008*/ 	.byte	0x04, 0x17
        /*000a*/ 	.short	(.L_55 - .L_54)
.L_54:
        /*000c*/ 	.word	0x00000000
        /*0010*/ 	.short	0x0003
        /*0012*/ 	.short	0x0018
        /*0014*/ 	.byte	0x00, 0xf0, 0x21, 0x00


	//----- nvinfo : EIATTR_KPARAM_INFO
	.align		4
.L_55:
        /*0018*/ 	.byte	0x04, 0x17
        /*001a*/ 	.short	(.L_57 - .L_56)
.L_56:
        /*001c*/ 	.word	0x00000000
        /*0020*/ 	.short	0x0002
        /*0022*/ 	.short	0x0010
        /*0024*/ 	.byte	0x00, 0xf5, 0x21, 0x00


	//----- nvinfo : EIATTR_KPARAM_INFO
	.align		4
.L_57:
        /*0028*/ 	.byte	0x04, 0x17
        /*002a*/ 	.short	(.L_59 - .L_58)
.L_58:
        /*002c*/ 	.word	0x00000000
        /*0030*/ 	.short	0x0001
        /*0032*/ 	.short	0x0008
        /*0034*/ 	.byte	0x00, 0xf5, 0x21, 0x00


	//----- nvinfo : EIATTR_KPARAM_INFO
	.align		4
.L_59:
        /*0038*/ 	.byte	0x04, 0x17
        /*003a*/ 	.short	(.L_61 - .L_60)
.L_60:
        /*003c*/ 	.word	0x00000000
        /*0040*/ 	.short	0x0000
        /*0042*/ 	.short	0x0000
        /*0044*/ 	.byte	0x00, 0xf5, 0x21, 0x00


	//----- nvinfo : EIATTR_SPARSE_MMA_MASK
	.align		4
.L_61:
        /*0048*/ 	.byte	0x03, 0x50
        /*004a*/ 	.short	0x0000


	//----- nvinfo : EIATTR_MAXREG_COUNT
	.align		4
        /*004c*/ 	.byte	0x03, 0x1b
        /*004e*/ 	.short	0x00ff


	//----- nvinfo : EIATTR_NUM_BARRIERS
	.align		4
        /*0050*/ 	.byte	0x02, 0x4c
        /*0052*/ 	.byte	0x01
	.zero		1


	//----- nvinfo : EIATTR_MERCURY_ISA_VERSION
	.align		4
        /*0054*/ 	.byte	0x03, 0x5f
        /*0056*/ 	.short	0x0101


	//----- nvinfo : EIATTR_VRC_CTA_INIT_COUNT
	.align		4
        /*0058*/ 	.byte	0x02, 0x4a
	.zero		1
	.zero		1


	//----- nvinfo : EIATTR_EXIT_INSTR_OFFSETS
	.align		4
        /*005c*/ 	.byte	0x04, 0x1c
        /*005e*/ 	.short	(.L_63 - .L_62)


	//   ....[0]....
.L_62:
        /*0060*/ 	.word	0x00000970


	//   ....[1]....
        /*0064*/ 	.word	0x000009f0


	//----- nvinfo : EIATTR_CRS_STACK_SIZE
	.align		4
.L_63:
        /*0068*/ 	.byte	0x04, 0x1e
        /*006a*/ 	.short	(.L_65 - .L_64)
.L_64:
        /*006c*/ 	.word	0x00000000


	//----- nvinfo : EIATTR_CBANK_PARAM_SIZE
	.align		4
.L_65:
        /*0070*/ 	.byte	0x03, 0x19
        /*0072*/ 	.short	0x0020


	//----- nvinfo : EIATTR_PARAM_CBANK
	.align		4
        /*0074*/ 	.byte	0x04, 0x0a
        /*0076*/ 	.short	(.L_67 - .L_66)
	.align		4
.L_66:
        /*0078*/ 	.word	index@(.nv.constant0._Z36optimized_matrix_multiply_vectorizedPfS_S_m)
        /*007c*/ 	.short	0x0380
        /*007e*/ 	.short	0x0020


	//----- nvinfo : EIATTR_SW_WAR
	.align		4
.L_67:
        /*0080*/ 	.byte	0x04, 0x36
        /*0082*/ 	.short	(.L_69 - .L_68)
.L_68:
        /*0084*/ 	.word	0x00000008
.L_69:


//--------------------- .nv.info._Z25optimized_matrix_multiplyPfS_S_m --------------------------
	.section	.nv.info._Z25optimized_matrix_multiplyPfS_S_m,"",@"SHT_CUDA_INFO"
	.sectionflags	@""
	.align	4


	//----- nvinfo : EIATTR_CUDA_API_VERSION
	.align		4
        /*0000*/ 	.byte	0x04, 0x37
        /*0002*/ 	.short	(.L_71 - .L_70)
.L_70:
        /*0004*/ 	.word	0x00000082


	//----- nvinfo : EIATTR_KPARAM_INFO
	.align		4
.L_71:
        /*0008*/ 	.byte	0x04, 0x17
        /*000a*/ 	.short	(.L_73 - .L_72)
.L_72:
        /*000c*/ 	.word	0x00000000
        /*0010*/ 	.short	0x0003
        /*0012*/ 	.short	0x0018
        /*0014*/ 	.byte	0x00, 0xf0, 0x21, 0x00


	//----- nvinfo : EIATTR_KPARAM_INFO
	.align		4
.L_73:
        /*0018*/ 	.byte	0x04, 0x17
        /*001a*/ 	.short	(.L_75 - .L_74)
.L_74:
        /*001c*/ 	.word	0x00000000
        /*0020*/ 	.short	0x0002
        /*0022*/ 	.short	0x0010
        /*0024*/ 	.byte	0x00, 0xf5, 0x21, 0x00


	//----- nvinfo : EIATTR_KPARAM_INFO
	.align		4
.L_75:
        /*0028*/ 	.byte	0x04, 0x17
        /*002a*/ 	.short	(.L_77 - .L_76)
.L_76:
        /*002c*/ 	.word	0x00000000
        /*0030*/ 	.short	0x0001
        /*0032*/ 	.short	0x0008
        /*0034*/ 	.byte	0x00, 0xf5, 0x21, 0x00


	//----- nvinfo : EIATTR_KPARAM_INFO
	.align		4
.L_77:
        /*0038*/ 	.byte	0x04, 0x17
        /*003a*/ 	.short	(.L_79 - .L_78)
.L_78:
        /*003c*/ 	.word	0x00000000
        /*0040*/ 	.short	0x0000
        /*0042*/ 	.short	0x0000
        /*0044*/ 	.byte	0x00, 0xf5, 0x21, 0x00


	//----- nvinfo : EIATTR_SPARSE_MMA_MASK
	.align		4
.L_79:
        /*0048*/ 	.byte	0x03, 0x50
        /*004a*/ 	.short	0x0000


	//----- nvinfo : EIATTR_MAXREG_COUNT
	.align		4
        /*004c*/ 	.byte	0x03, 0x1b
        /*004e*/ 	.short	0x00ff


	//----- nvinfo : EIATTR_NUM_BARRIERS
	.align		4
        /*0050*/ 	.byte	0x02, 0x4c
        /*0052*/ 	.byte	0x01
	.zero		1


	//----- nvinfo : EIATTR_MERCURY_ISA_VERSION
	.align		4
        /*0054*/ 	.byte	0x03, 0x5f
        /*0056*/ 	.short	0x0101


	//----- nvinfo : EIATTR_VRC_CTA_INIT_COUNT
	.align		4
        /*0058*/ 	.byte	0x02, 0x4a
	.zero		1
	.zero		1


	//----- nvinfo : EIATTR_EXIT_INSTR_OFFSETS
	.align		4
        /*005c*/ 	.byte	0x04, 0x1c
        /*005e*/ 	.short	(.L_81 - .L_80)


	//   ....[0]....
.L_80:
        /*0060*/ 	.word	0x00000650


	//   ....[1]....
        /*0064*/ 	.word	0x000006d0


	//----- nvinfo : EIATTR_CBANK_PARAM_SIZE
	.align		4
.L_81:
        /*0068*/ 	.byte	0x03, 0x19
        /*006a*/ 	.short	0x0020


	//----- nvinfo : EIATTR_PARAM_CBANK
	.align		4
        /*006c*/ 	.byte	0x04, 0x0a
        /*006e*/ 	.short	(.L_83 - .L_82)
	.align		4
.L_82:
        /*0070*/ 	.word	index@(.nv.constant0._Z25optimized_matrix_multiplyPfS_S_m)
        /*0074*/ 	.short	0x0380
        /*0076*/ 	.short	0x0020


	//----- nvinfo : EIATTR_SW_WAR
	.align		4
.L_83:
        /*0078*/ 	.byte	0x04, 0x36
        /*007a*/ 	.short	(.L_85 - .L_84)
.L_84:
        /*007c*/ 	.word	0x00000008
.L_85:


//--------------------- .nv.callgraph             --------------------------
	.section	.nv.callgraph,"",@"SHT_CUDA_CALLGRAPH"
	.align	4
	.sectionentsize	8
	.align		4
        /*0000*/ 	.word	0x00000000
	.align		4
        /*0004*/ 	.word	0xffffffff
	.align		4
        /*0008*/ 	.word	0x00000000
	.align		4
        /*000c*/ 	.word	0xfffffffe
	.align		4
        /*0010*/ 	.word	0x00000000
	.align		4
        /*0014*/ 	.word	0xfffffffd
	.align		4
        /*0018*/ 	.word	0x00000000
	.align		4
        /*001c*/ 	.word	0xfffffffc


//--------------------- .text._Z31optimized_matrix_multiply_fixedILm512EEvPfS0_S0_ --------------------------
	.section	.text._Z31optimized_matrix_multiply_fixedILm512EEvPfS0_S0_,"ax",@progbits
	.align	128
        .global         _Z31optimized_matrix_multiply_fixedILm512EEvPfS0_S0_
        .type           _Z31optimized_matrix_multiply_fixedILm512EEvPfS0_S0_,@function
        .size           _Z31optimized_matrix_multiply_fixedILm512EEvPfS0_S0_,(.L_x_27 - _Z31optimized_matrix_multiply_fixedILm512EEvPfS0_S0_)
        .other          _Z31optimized_matrix_multiply_fixedILm512EEvPfS0_S0_,@"STO_CUDA_ENTRY STV_DEFAULT"
_Z31optimized_matrix_multiply_fixedILm512EEvPfS0_S0_:
.text._Z31optimized_matrix_multiply_fixedILm512EEvPfS0_S0_:
[----:B------:R-:W-:Y:S01]  /*0000*/  LDC R1, c[0x0][0x37c] ;  /* 0x0000df00ff017b82 */ /* 0x000fe20000000800 */
[----:B------:R-:W0:Y:S07]  /*0010*/  S2R R5, SR_TID.Y ;  /* 0x0000000000057919 */ /* 0x000e2e0000002200 */
[----:B------:R-:W1:Y:S01]  /*0020*/  S2UR UR6, SR_CgaCtaId ;  /* 0x00000000000679c3 */ /* 0x000e620000008800 */
[----:B------:R-:W-:Y:S01]  /*0030*/  UMOV UR4, 0x400 ;  /* 0x0000040000047882 */ /* 0x000fe20000000000 */
[----:B------:R-:W-:Y:S01]  /*0040*/  HFMA2 R15, -RZ, RZ, 0, 0 ;  /* 0x00000000ff0f7431 */ /* 0x000fe200000001ff */
[----:B------:R-:W2:Y:S01]  /*0050*/  S2R R6, SR_TID.X ;  /* 0x0000000000067919 */ /* 0x000ea20000002100 */
[----:B------:R-:W-:Y:S01]  /*0060*/  UIADD3 UR5, UPT, UPT, UR4, 0x1000, URZ ;  /* 0x0000100004057890 */ /* 0x000fe2000fffe0ff */
[----:B------:R-:W-:Y:S01]  /*0070*/  MOV R0, RZ ;  /* 0x000000ff00007202 */ /* 0x000fe20000000f00 */
[----:B------:R-:W3:Y:S01]  /*0080*/  LDCU.64 UR8, c[0x0][0x358] ;  /* 0x00006b00ff0877ac */ /* 0x000ee20008000a00 */
[----:B------:R-:W4:Y:S01]  /*0090*/  S2R R16, SR_CTAID.Y ;  /* 0x0000000000107919 */ /* 0x000f220000002600 */
[----:B------:R-:W5:Y:S01]  /*00a0*/  S2R R21, SR_CTAID.X ;  /* 0x0000000000157919 */ /* 0x000f620000002500 */
[----:B-1----:R-:W-:-:S02]  /*00b0*/  ULEA UR4, UR6, UR4, 0x18 ;  /* 0x0000000406047291 */ /* 0x002fc4000f8ec0ff */
[----:B------:R-:W-:Y:S01]  /*00c0*/  ULEA UR5, UR6, UR5, 0x18 ;  /* 0x0000000506057291 */ /* 0x000fe2000f8ec0ff */
[----:B0-----:R-:W-:-:S03]  /*00d0*/  SHF.L.U32 R19, R5, 0x9, RZ ;  /* 0x0000000905137819 */ /* 0x001fc600000006ff */
[C---:B------:R-:W-:Y:S02]  /*00e0*/  LEA R7, R5.reuse, UR4, 0x7 ;  /* 0x0000000405077c11 */ /* 0x040fe4000f8e38ff */
[----:B--2---:R-:W-:Y:S02]  /*00f0*/  LEA R2, R6, UR5, 0x2 ;  /* 0x0000000506027c11 */ /* 0x004fe4000f8e10ff */
[----:B----4-:R-:W-:Y:S02]  /*0100*/  LEA R16, R16, R19, 0xe ;  /* 0x0000001310107211 */ /* 0x010fe400078e70ff */
[----:B------:R-:W-:Y:S02]  /*0110*/  LEA R4, R5, R2, 0x7 ;  /* 0x0000000205047211 */ /* 0x000fe400078e38ff */
[-C--:B-----5:R-:W-:Y:S02]  /*0120*/  LEA R21, R21, R6.reuse, 0x5 ;  /* 0x0000000615157211 */ /* 0x0a0fe400078e28ff */
[----:B------:R-:W-:Y:S01]  /*0130*/  IADD3 R17, PT, PT, R16, R6, RZ ;  /* 0x0000000610117210 */ /* 0x000fe20007ffe0ff */
[----:B------:R-:W-:Y:S01]  /*0140*/  IMAD R6, R6, 0x4, R7 ;  /* 0x0000000406067824 */ /* 0x000fe200078e0207 */
[----:B------:R-:W-:-:S02]  /*0150*/  SHF.R.S32.HI R3, RZ, 0x1f, R21 ;  /* 0x0000001fff037819 */ /* 0x000fc40000011415 */
[----:B---3--:R-:W-:-:S07]  /*0160*/  IADD3 R5, PT, PT, R2, 0x200, RZ ;  /* 0x0000020002057810 */ /* 0x008fce0007ffe0ff */
.L_x_4:
[----:B------:R-:W0:Y:S01]  /*0170*/  LDC.64 R24, c[0x0][0x380] ;  /* 0x0000e000ff187b82 */ /* 0x000e220000000a00 */
[----:B------:R-:W1:Y:S01]  /*0180*/  LDCU.64 UR4, c[0x0][0x388] ;  /* 0x00007100ff0477ac */ /* 0x000e620008000a00 */
[C---:B------:R-:W-:Y:S02]  /*0190*/  LEA R8, R0.reuse, R19, 0xe ;  /* 0x0000001300087211 */ /* 0x040fe400078e70ff */
[----:B------:R-:W-:Y:S02]  /*01a0*/  LEA R18, R0, R17, 0x5 ;  /* 0x0000001100127211 */ /* 0x000fe400078e28ff */
[----:B------:R-:W-:-:S04]  /*01b0*/  IADD3 R10, P0, PT, R21, R8, RZ ;  /* 0x00000008150a7210 */ /* 0x000fc80007f1e0ff */
[----:B------:R-:W-:Y:S02]  /*01c0*/  IADD3.X R11, PT, PT, RZ, R3, RZ, P0, !PT ;  /* 0x00000003ff0b7210 */ /* 0x000fe400007fe4ff */
[----:B-1----:R-:W-:-:S04]  /*01d0*/  LEA R22, P0, R10, UR4, 0x2 ;  /* 0x000000040a167c11 */ /* 0x002fc8000f8010ff */
[----:B------:R-:W-:Y:S01]  /*01e0*/  LEA.HI.X R23, R10, UR5, R11, 0x2, P0 ;  /* 0x000000050a177c11 */ /* 0x000fe200080f140b */
[----:B0-----:R-:W-:-:S04]  /*01f0*/  IMAD.WIDE.U32 R8, R18, 0x4, R24 ;  /* 0x0000000412087825 */ /* 0x001fc800078e0018 */
[----:B------:R-:W2:Y:S04]  /*0200*/  LDG.E R11, desc[UR8][R22.64] ;  /* 0x00000008160b7981 */ /* 0x000ea8000c1e1900 */
[----:B------:R-:W3:Y:S01]  /*0210*/  LDG.E R9, desc[UR8][R8.64] ;  /* 0x0000000808097981 */ /* 0x000ee2000c1e1900 */
[----:B------:R-:W-:Y:S01]  /*0220*/  VIADD R0, R0, 0x4 ;  /* 0x0000000400007836 */ /* 0x000fe20000000000 */
[----:B------:R-:W-:Y:S01]  /*0230*/  MOV R20, R5 ;  /* 0x0000000500147202 */ /* 0x000fe20000000f00 */
[----:B------:R-:W-:-:S03]  /*0240*/  UMOV UR4, 0x10 ;  /* 0x0000001000047882 */ /* 0x000fc60000000000 */
[----:B------:R-:W-:Y:S01]  /*0250*/  ISETP.NE.AND P0, PT, R0, 0x10, PT ;  /* 0x000000100000780c */ /* 0x000fe20003f05270 */
[----:B---3--:R0:W-:Y:S04]  /*0260*/  STS [R6], R9 ;  /* 0x0000000906007388 */ /* 0x0081e80000000800 */
[----:B--2---:R0:W-:Y:S01]  /*0270*/  STS [R4], R11 ;  /* 0x0000000b04007388 */ /* 0x0041e20000000800 */
[----:B------:R-:W-:Y:S07]  /*0280*/  BAR.SYNC.DEFER_BLOCKING 0x0 ;  /* 0x0000000000007b1d */ /* 0x000fee0000010000 */
.L_x_0:
[----:B------:R-:W-:Y:S04]  /*0290*/  LDS R12, [R20+-0x200] ;  /* 0xfffe0000140c7984 */ /* 0x000fe80000000800 */
[----:B0-----:R-:W0:Y:S04]  /*02a0*/  LDS.128 R8, [R7+UR4+-0x10] ;  /* 0xfffff00407087984 */ /* 0x001e280008000c00 */
[----:B------:R-:W1:Y:S04]  /*02b0*/  LDS R13, [R20+-0x180] ;  /* 0xfffe8000140d7984 */ /* 0x000e680000000800 */
[----:B------:R-:W2:Y:S04]  /*02c0*/  LDS R14, [R20+-0x100] ;  /* 0xffff0000140e7984 */ /* 0x000ea80000000800 */
[----:B------:R-:W3:Y:S04]  /*02d0*/  LDS R26, [R20+-0x80] ;  /* 0xffff8000141a7984 */ /* 0x000ee80000000800 */
[----:B------:R-:W-:Y:S01]  /*02e0*/  LDS R29, [R20+0x180] ;  /* 0x00018000141d7984 */ /* 0x000fe20000000800 */
[----:B0-----:R-:W-:-:S04]  /*02f0*/  FFMA R8, R8, R12, R15 ;  /* 0x0000000c08087223 */ /* 0x001fc8000000000f */
[----:B-1----:R-:W-:Y:S02]  /*0300*/  FFMA R13, R13, R9, R8 ;  /* 0x000000090d0d7223 */ /* 0x002fe40000000008 */
[----:B------:R-:W-:Y:S02]  /*0310*/  LDS R9, [R20] ;  /* 0x0000000014097984 */ /* 0x000fe40000000800 */
[----:B--2---:R-:W-:Y:S02]  /*0320*/  FFMA R27, R14, R10, R13 ;  /* 0x0000000a0e1b7223 */ /* 0x004fe4000000000d */
[----:B------:R-:W0:Y:S01]  /*0330*/  LDS.128 R12, [R7+UR4] ;  /* 0x00000004070c7984 */ /* 0x000e220008000c00 */
[----:B------:R-:W-:Y:S01]  /*0340*/  UIADD3 UR4, UPT, UPT, UR4, 0x20, URZ ;  /* 0x0000002004047890 */ /* 0x000fe2000fffe0ff */
[----:B---3--:R-:W-:Y:S02]  /*0350*/  FFMA R11, R26, R11, R27 ;  /* 0x0000000b1a0b7223 */ /* 0x008fe4000000001b */
[----:B------:R-:W1:Y:S01]  /*0360*/  LDS R27, [R20+0x80] ;  /* 0x00008000141b7984 */ /* 0x000e620000000800 */
[----:B------:R-:W-:-:S03]  /*0370*/  UISETP.NE.AND UP0, UPT, UR4, 0x90, UPT ;  /* 0x000000900400788c */ /* 0x000fc6000bf05270 */
[----:B------:R2:W3:Y:S02]  /*0380*/  LDS R8, [R20+0x100] ;  /* 0x0001000014087984 */ /* 0x0004e40000000800 */
[----:B--2---:R-:W-:Y:S01]  /*0390*/  IADD3 R20, PT, PT, R20, 0x400, RZ ;  /* 0x0000040014147810 */ /* 0x004fe20007ffe0ff */
[----:B0-----:R-:W-:-:S04]  /*03a0*/  FFMA R12, R12, R9, R11 ;  /* 0x000000090c0c7223 */ /* 0x001fc8000000000b */
[----:B-1----:R-:W-:-:S04]  /*03b0*/  FFMA R13, R27, R13, R12 ;  /* 0x0000000d1b0d7223 */ /* 0x002fc8000000000c */
[----:B---3--:R-:W-:-:S04]  /*03c0*/  FFMA R8, R8, R14, R13 ;  /* 0x0000000e08087223 */ /* 0x008fc8000000000d */
[----:B------:R-:W-:Y:S01]  /*03d0*/  FFMA R15, R29, R15, R8 ;  /* 0x0000000f1d0f7223 */ /* 0x000fe20000000008 */
[----:B------:R-:W-:Y:S06]  /*03e0*/  BRA.U UP0, `(.L_x_0) ;  /* 0xfffffffd00a87547 */ /* 0x000fec000b83ffff */
[----:B------:R-:W-:Y:S01]  /*03f0*/  BAR.SYNC.DEFER_BLOCKING 0x0 ;  /* 0x0000000000007b1d */ /* 0x000fe20000010000 */
[----:B------:R-:W-:-:S05]  /*0400*/  IADD3 R9, PT, PT, R18, 0x20, RZ ;  /* 0x0000002012097810 */ /* 0x000fca0007ffe0ff */
[----:B------:R-:W-:-:S06]  /*0410*/  IMAD.WIDE.U32 R8, R9, 0x4, R24 ;  /* 0x0000000409087825 */ /* 0x000fcc00078e0018 */
[----:B------:R-:W2:Y:S04]  /*0420*/  LDG.E R9, desc[UR8][R8.64] ;  /* 0x0000000808097981 */ /* 0x000ea8000c1e1900 */
[----:B------:R-:W3:Y:S01]  /*0430*/  LDG.E R11, desc[UR8][R22.64+0x10000] ;  /* 0x01000008160b7981 */ /* 0x000ee2000c1e1900 */
[----:B------:R-:W-:-:S03]  /*0440*/  HFMA2 R12, -RZ, RZ, 0, 0 ;  /* 0x00000000ff0c7431 */ /* 0x000fc600000001ff */
[----:B--2---:R0:W-:Y:S04]  /*0450*/  STS [R6], R9 ;  /* 0x0000000906007388 */ /* 0x0041e80000000800 */
[----:B---3--:R0:W-:Y:S01]  /*0460*/  STS [R4], R11 ;  /* 0x0000000b04007388 */ /* 0x0081e20000000800 */
[----:B------:R-:W-:Y:S06]  /*0470*/  BAR.SYNC.DEFER_BLOCKING 0x0 ;  /* 0x0000000000007b1d */ /* 0x000fec0000010000 */
.L_x_1:
[C---:B------:R-:W-:Y:S01]  /*0480*/  LEA R13, R12.reuse, R2, 0x7 ;  /* 0x000000020c0d7211 */ /* 0x040fe200078e38ff */
[C---:B------:R-:W-:Y:S01]  /*0490*/  IMAD R14, R12.reuse, 0x4, R7 ;  /* 0x000000040c0e7824 */ /* 0x040fe200078e0207 */
[----:B------:R-:W-:-:S03]  /*04a0*/  IADD3 R12, PT, PT, R12, 0x8, RZ ;  /* 0x000000080c0c7810 */ /* 0x000fc60007ffe0ff */
[----:B------:R-:W-:Y:S01]  /*04b0*/  LDS R20, [R13] ;  /* 0x000000000d147984 */ /* 0x000fe20000000800 */
[----:B------:R-:W-:-:S03]  /*04c0*/  ISETP.NE.AND P1, PT, R12, 0x20, PT ;  /* 0x000000200c00780c */ /* 0x000fc60003f25270 */
[----:B0-----:R-:W0:Y:S04]  /*04d0*/  LDS.128 R8, [R14] ;  /* 0x000000000e087984 */ /* 0x001e280000000c00 */
[----:B------:R-:W1:Y:S04]  /*04e0*/  LDS R27, [R13+0x80] ;  /* 0x000080000d1b7984 */ /* 0x000e680000000800 */
[----:B------:R-:W-:Y:S04]  /*04f0*/  LDS R29, [R13+0x180] ;  /* 0x000180000d1d7984 */ /* 0x000fe80000000800 */
[----:B------:R-:W-:Y:S01]  /*0500*/  LDS R26, [R13+0x380] ;  /* 0x000380000d1a7984 */ /* 0x000fe20000000800 */
[----:B0-----:R-:W-:-:S03]  /*0510*/  FFMA R8, R8, R20, R15 ;  /* 0x0000001408087223 */ /* 0x001fc6000000000f */
[----:B------:R-:W0:Y:S01]  /*0520*/  LDS R20, [R13+0x100] ;  /* 0x000100000d147984 */ /* 0x000e220000000800 */
[----:B-1----:R-:W-:-:S03]  /*0530*/  FFMA R9, R27, R9, R8 ;  /* 0x000000091b097223 */ /* 0x002fc60000000008 */
[----:B------:R-:W-:Y:S04]  /*0540*/  LDS R15, [R13+0x200] ;  /* 0x000200000d0f7984 */ /* 0x000fe80000000800 */
[----:B------:R-:W-:Y:S01]  /*0550*/  LDS R27, [R13+0x280] ;  /* 0x000280000d1b7984 */ /* 0x000fe20000000800 */
[----:B0-----:R-:W-:-:S03]  /*0560*/  FFMA R10, R20, R10, R9 ;  /* 0x0000000a140a7223 */ /* 0x001fc60000000009 */
[----:B------:R-:W-:Y:S01]  /*0570*/  LDS R20, [R13+0x300] ;  /* 0x000300000d147984 */ /* 0x000fe20000000800 */
[----:B------:R-:W-:-:S03]  /*0580*/  FFMA R29, R29, R11, R10 ;  /* 0x0000000b1d1d7223 */ /* 0x000fc6000000000a */
[----:B------:R-:W0:Y:S02]  /*0590*/  LDS.128 R8, [R14+0x10] ;  /* 0x000010000e087984 */ /* 0x000e240000000c00 */
[----:B0-----:R-:W-:-:S04]  /*05a0*/  FFMA R8, R8, R15, R29 ;  /* 0x0000000f08087223 */ /* 0x001fc8000000001d */
[----:B------:R-:W-:-:S04]  /*05b0*/  FFMA R9, R27, R9, R8 ;  /* 0x000000091b097223 */ /* 0x000fc80000000008 */
[----:B------:R-:W-:-:S04]  /*05c0*/  FFMA R10, R20, R10, R9 ;  /* 0x0000000a140a7223 */ /* 0x000fc80000000009 */
[----:B------:R-:W-:Y:S01]  /*05d0*/  FFMA R15, R26, R11, R10 ;  /* 0x0000000b1a0f7223 */ /* 0x000fe2000000000a */
[----:B------:R-:W-:Y:S06]  /*05e0*/  @P1 BRA `(.L_x_1) ;  /* 0xfffffffc00a41947 */ /* 0x000fec000383ffff */
[----:B------:R-:W-:Y:S01]  /*05f0*/  BAR.SYNC.DEFER_BLOCKING 0x0 ;  /* 0x0000000000007b1d */ /* 0x000fe20000010000 */
[----:B------:R-:W-:-:S05]  /*0600*/  IADD3 R9, PT, PT, R18, 0x40, RZ ;  /* 0x0000004012097810 */ /* 0x000fca0007ffe0ff */
[----:B------:R-:W-:-:S06]  /*0610*/  IMAD.WIDE.U32 R8, R9, 0x4, R24 ;  /* 0x0000000409087825 */ /* 0x000fcc00078e0018 */
[----:B------:R-:W2:Y:S04]  /*0620*/  LDG.E R9, desc[UR8][R8.64] ;  /* 0x0000000808097981 */ /* 0x000ea8000c1e1900 */
[----:B------:R-:W3:Y:S01]  /*0630*/  LDG.E R11, desc[UR8][R22.64+0x20000] ;  /* 0x02000008160b7981 */ /* 0x000ee2000c1e1900 */
[----:B------:R-:W-:-:S03]  /*0640*/  MOV R12, RZ ;  /* 0x000000ff000c7202 */ /* 0x000fc60000000f00 */
[----:B--2---:R0:W-:Y:S04]  /*0650*/  STS [R6], R9 ;  /* 0x0000000906007388 */ /* 0x0041e80000000800 */
[----:B---3--:R0:W-:Y:S01]  /*0660*/  STS [R4], R11 ;  /* 0x0000000b04007388 */ /* 0x0081e20000000800 */
[----:B------:R-:W-:Y:S06]  /*0670*/  BAR.SYNC.DEFER_BLOCKING 0x0 ;  /* 0x0000000000007b1d */ /* 0x000fec0000010000 */
.L_x_2:
[C---:B------:R-:W-:Y:S02]  /*0680*/  LEA R13, R12.reuse, R2, 0x7 ;  /* 0x000000020c0d7211 */ /* 0x040fe400078e38ff */
[C---:B------:R-:W-:Y:S01]  /*0690*/  LEA R14, R12.reuse, R7, 0x2 ;  /* 0x000000070c0e7211 */ /* 0x040fe200078e10ff */
[----:B------:R-:W-:Y:S02]  /*06a0*/  VIADD R12, R12, 0x8 ;  /* 0x000000080c0c7836 */ /* 0x000fe40000000000 */
[----:B------:R-:W-:Y:S03]  /*06b0*/  LDS R20, [R13] ;  /* 0x000000000d147984 */ /* 0x000fe60000000800 */
[----:B------:R-:W-:Y:S01]  /*06c0*/  ISETP.NE.AND P1, PT, R12, 0x20, PT ;  /* 0x000000200c00780c */ /* 0x000fe20003f25270 */
        /* <DEDUP_REMOVED lines=27> */
.L_x_3:
[C---:B------:R-:W-:Y:S02]  /*0880*/  LEA R22, R18.reuse, R2, 0x7 ;  /* 0x0000000212167211 */ /* 0x040fe400078e38ff */
[C---:B------:R-:W-:Y:S02]  /*0890*/  LEA R24, R18.reuse, R7, 0x2 ;  /* 0x0000000712187211 */ /* 0x040fe400078e10ff */
[----:B------:R-:W-:Y:S01]  /*08a0*/  IADD3 R18, PT, PT, R18, 0x8, RZ ;  /* 0x0000000812127810 */ /* 0x000fe20007ffe0ff */
[----:B------:R-:W-:Y:S03]  /*08b0*/  LDS R12, [R22] ;  /* 0x00000000160c7984 */ /* 0x000fe60000000800 */
[----:B------:R-:W-:Y:S01]  /*08c0*/  ISETP.NE.AND P1, PT, R18, 0x20, PT ;  /* 0x000000201200780c */ /* 0x000fe20003f25270 */
[----:B------:R-:W1:Y:S04]  /*08d0*/  LDS.128 R8, [R24] ;  /* 0x0000000018087984 */ /* 0x000e680000000c00 */
[----:B------:R-:W2:Y:S04]  /*08e0*/  LDS R27, [R22+0x80] ;  /* 0x00008000161b7984 */ /* 0x000ea80000000800 */
[----:B0-----:R-:W0:Y:S04]  /*08f0*/  LDS R23, [R22+0x100] ;  /* 0x0001000016177984 */ /* 0x001e280000000800 */
[----:B------:R-:W3:Y:S04]  /*0900*/  LDS R20, [R22+0x180] ;  /* 0x0001800016147984 */ /* 0x000ee80000000800 */
[----:B------:R-:W-:Y:S01]  /*0910*/  LDS R25, [R22+0x200] ;  /* 0x0002000016197984 */ /* 0x000fe20000000800 */
[----:B-1----:R-:W-:-:S03]  /*0920*/  FFMA R8, R8, R12, R15 ;  /* 0x0000000c08087223 */ /* 0x002fc6000000000f */
[----:B------:R-:W1:Y:S01]  /*0930*/  LDS.128 R12, [R24+0x10] ;  /* 0x00001000180c7984 */ /* 0x000e620000000c00 */
[----:B--2---:R-:W-:-:S03]  /*0940*/  FFMA R26, R27, R9, R8 ;  /* 0x000000091b1a7223 */ /* 0x004fc60000000008 */
[----:B------:R-:W2:Y:S01]  /*0950*/  LDS R27, [R22+0x280] ;  /* 0x00028000161b7984 */ /* 0x000ea20000000800 */
[----:B0-----:R-:W-:-:S03]  /*0960*/  FFMA R23, R23, R10, R26 ;  /* 0x0000000a17177223 */ /* 0x001fc6000000001a */
[----:B------:R-:W0:Y:S01]  /*0970*/  LDS R9, [R22+0x300] ;  /* 0x0003000016097984 */ /* 0x000e220000000800 */
[----:B---3--:R-:W-:-:S03]  /*0980*/  FFMA R11, R20, R11, R23 ;  /* 0x0000000b140b7223 */ /* 0x008fc60000000017 */
[----:B------:R-:W3:Y:S01]  /*0990*/  LDS R8, [R22+0x380] ;  /* 0x0003800016087984 */ /* 0x000ee20000000800 */
[----:B-1----:R-:W-:-:S04]  /*09a0*/  FFMA R12, R12, R25, R11 ;  /* 0x000000190c0c7223 */ /* 0x002fc8000000000b */
[----:B--2---:R-:W-:-:S04]  /*09b0*/  FFMA R12, R27, R13, R12 ;  /* 0x0000000d1b0c7223 */ /* 0x004fc8000000000c */
[----:B0-----:R-:W-:-:S04]  /*09c0*/  FFMA R9, R9, R14, R12 ;  /* 0x0000000e09097223 */ /* 0x001fc8000000000c */
[----:B---3--:R-:W-:Y:S01]  /*09d0*/  FFMA R15, R8, R15, R9 ;  /* 0x0000000f080f7223 */ /* 0x008fe20000000009 */
[----:B------:R-:W-:Y:S06]  /*09e0*/  @P1 BRA `(.L_x_3) ;  /* 0xfffffffc00a41947 */ /* 0x000fec000383ffff */
[----:B------:R-:W-:Y:S06]  /*09f0*/  BAR.SYNC.DEFER_BLOCKING 0x0 ;  /* 0x0000000000007b1d */ /* 0x000fec0000010000 */
[----:B------:R-:W-:Y:S05]  /*0a00*/  @P0 BRA `(.L_x_4) ;  /* 0xfffffff400d80947 */ /* 0x000fea000383ffff */
[----:B------:R-:W0:Y:S01]  /*0a10*/  LDCU.64 UR4, c[0x0][0x390] ;  /* 0x00007200ff0477ac */ /* 0x000e220008000a00 */
[----:B------:R-:W-:-:S04]  /*0a20*/  IADD3 R16, P0, PT, R21, R16, RZ ;  /* 0x0000001015107210 */ /* 0x000fc80007f1e0ff */
[----:B------:R-:W-:Y:S02]  /*0a30*/  IADD3.X R3, PT, PT, RZ, R3, RZ, P0, !PT ;  /* 0x00000003ff037210 */ /* 0x000fe400007fe4ff */
[----:B0-----:R-:W-:-:S04]  /*0a40*/  LEA R2, P0, R16, UR4, 0x2 ;  /* 0x0000000410027c11 */ /* 0x001fc8000f8010ff */
[----:B------:R-:W-:-:S05]  /*0a50*/  LEA.HI.X R3, R16, UR5, R3, 0x2, P0 ;  /* 0x0000000510037c11 */ /* 0x000fca00080f1403 */
[----:B------:R-:W-:Y:S01]  /*0a60*/  STG.E desc[UR8][R2.64], R15 ;  /* 0x0000000f02007986 */ /* 0x000fe2000c101908 */
[----:B------:R-:W-:Y:S05]  /*0a70*/  EXIT ;  /* 0x000000000000794d */ /* 0x000fea0003800000 */
.L_x_5:
[----:B------:R-:W-:-:S00]  /*0a80*/  BRA `(.L_x_5) ;  /* 0xfffffffc00fc7947 */ /* 0x000fc0000383ffff */
[----:B------:R-:W-:-:S00]  /*0a90*/  NOP ;  /* 0x0000000000007918 */ /* 0x000fc00000000000 */
        /* <DEDUP_REMOVED lines=14> */
.L_x_27:


//--------------------- .text._Z31optimized_matrix_multiply_fixedILm1024EEvPfS0_S0_ --------------------------
	.section	.text._Z31optimized_matrix_multiply_fixedILm1024EEvPfS0_S0_,"ax",@progbits
	.align	128
        .global         _Z31optimized_matrix_multiply_fixedILm1024EEvPfS0_S0_
        .type           _Z31optimized_matrix_multiply_fixedILm1024EEvPfS0_S0_,@function
        .size           _Z31optimized_matrix_multiply_fixedILm1024EEvPfS0_S0_,(.L_x_28 - _Z31optimized_matrix_multiply_fixedILm1024EEvPfS0_S0_)
        .other          _Z31optimized_matrix_multiply_fixedILm1024EEvPfS0_S0_,@"STO_CUDA_ENTRY STV_DEFAULT"
_Z31optimized_matrix_multiply_fixedILm1024EEvPfS0_S0_:
.text._Z31optimized_matrix_multiply_fixedILm1024EEvPfS0_S0_:
[----:B------:R-:W-:Y:S01]  /*0000*/  LDC R1, c[0x0][0x37c] ;  /* 0x0000df00ff017b82 */ /* 0x000fe20000000800 */
[----:B------:R-:W0:Y:S07]  /*0010*/  S2R R3, SR_CTAID.X ;  /* 0x0000000000037919 */ /* 0x000e2e0000002500 */
[----:B------:R-:W1:Y:S01]  /*0020*/  S2UR UR6, SR_CgaCtaId ;  /* 0x00000000000679c3 */ /* 0x000e620000008800 */
[----:B------:R-:W-:Y:S01]  /*0030*/  UMOV UR4, 0x400 ;  /* 0x0000040000047882 */ /* 0x000fe20000000000 */
[----:B------:R-:W-:Y:S01]  /*0040*/  HFMA2 R15, -RZ, RZ, 0, 0 ;  /* 0x00000000ff0f7431 */ /* 0x000fe200000001ff */
[----:B------:R-:W2:Y:S01]  /*0050*/  S2R R5, SR_TID.Y ;  /* 0x0000000000057919 */ /* 0x000ea20000002200 */
[----:B------:R-:W-:Y:S01]  /*0060*/  UIADD3 UR5, UPT, UPT, UR4, 0x1000, URZ ;  /* 0x0000100004057890 */ /* 0x000fe2000fffe0ff */
[----:B------:R-:W-:Y:S01]  /*0070*/  MOV R2, RZ ;  /* 0x000000ff00027202 */ /* 0x000fe20000000f00 */
[----:B------:R-:W3:Y:S01]  /*0080*/  LDCU.64 UR8, c[0x0][0x358] ;  /* 0x00006b00ff0877ac */ /* 0x000ee20008000a00 */
[----:B------:R-:W0:Y:S01]  /*0090*/  S2R R0, SR_TID.X ;  /* 0x0000000000007919 */ /* 0x000e220000002100 */
[----:B------:R-:W4:Y:S01]  /*00a0*/  S2R R4, SR_CTAID.Y ;  /* 0x0000000000047919 */ /* 0x000f220000002600 */
[----:B-1----:R-:W-:-:S02]  /*00b0*/  ULEA UR5, UR6, UR5, 0x18 ;  /* 0x0000000506057291 */ /* 0x002fc4000f8ec0ff */
[----:B------:R-:W-:Y:S01]  /*00c0*/  ULEA UR4, UR6, UR4, 0x18 ;  /* 0x0000000406047291 */ /* 0x000fe2000f8ec0ff */
[----:B--2---:R-:W-:-:S05]  /*00d0*/  SHF.L.U32 R21, R5, 0xa, RZ ;  /* 0x0000000a05157819 */ /* 0x004fca00000006ff */
[----:B------:R-:W-:Y:S01]  /*00e0*/  LEA R17, R5, UR4, 0x7 ;  /* 0x0000000405117c11 */ /* 0x000fe2000f8e38ff */
[----:B0-----:R-:W-:Y:S01]  /*00f0*/  IMAD R16, R3, 0x20, R0 ;  /* 0x0000002003107824 */ /* 0x001fe200078e0200 */
[C---:B------:R-:W-:Y:S02]  /*0100*/  LEA R6, R0.reuse, UR5, 0x2 ;  /* 0x0000000500067c11 */ /* 0x040fe4000f8e10ff */
[----:B------:R-:W-:Y:S02]  /*0110*/  LEA R7, R0, R17, 0x2 ;  /* 0x0000001100077211 */ /* 0x000fe400078e10ff */
[----:B----4-:R-:W-:Y:S01]  /*0120*/  LEA R19, R4, R21, 0xf ;  /* 0x0000001504137211 */ /* 0x010fe200078e78ff */
[----:B------:R-:W-:Y:S01]  /*0130*/  VIADD R4, R6, 0x200 ;  /* 0x0000020006047836 */ /* 0x000fe20000000000 */
[----:B------:R-:W-:Y:S02]  /*0140*/  SHF.R.S32.HI R3, RZ, 0x1f, R16 ;  /* 0x0000001fff037819 */ /* 0x000fe40000011410 */
[----:B---3--:R-:W-:-:S07]  /*0150*/  LEA R5, R5, R6, 0x7 ;  /* 0x0000000605057211 */ /* 0x008fce00078e38ff */
.L_x_10:
[----:B------:R-:W0:Y:S01]  /*0160*/  LDCU.128 UR4, c[0x0][0x380] ;  /* 0x00007000ff0477ac */ /* 0x000e220008000c00 */
[C---:B------:R-:W-:Y:S02]  /*0170*/  LEA R11, R2.reuse, R21, 0xf ;  /* 0x00000015020b7211 */ /* 0x040fe400078e78ff */
[----:B------:R-:W-:Y:S02]  /*0180*/  LEA R9, R2, R19, 0x5 ;  /* 0x0000001302097211 */ /* 0x000fe400078e28ff */
[----:B------:R-:W-:Y:S02]  /*0190*/  IADD3 R11, P2, PT, R16, R11, RZ ;  /* 0x0000000b100b7210 */ /* 0x000fe40007f5e0ff */
[----:B------:R-:W-:-:S03]  /*01a0*/  IADD3 R9, P0, PT, R9, R0, RZ ;  /* 0x0000000009097210 */ /* 0x000fc60007f1e0ff */
[----:B------:R-:W-:Y:S01]  /*01b0*/  IMAD.X R8, RZ, RZ, R3, P2 ;  /* 0x000000ffff087224 */ /* 0x000fe200010e0603 */
[----:B------:R-:W-:Y:S02]  /*01c0*/  IADD3.X R10, PT, PT, RZ, RZ, RZ, P0, !PT ;  /* 0x000000ffff0a7210 */ /* 0x000fe400007fe4ff */
[----:B0-----:R-:W-:Y:S02]  /*01d0*/  LEA R24, P1, R9, UR4, 0x2 ;  /* 0x0000000409187c11 */ /* 0x001fe4000f8210ff */
[----:B------:R-:W-:Y:S02]  /*01e0*/  LEA R22, P3, R11, UR6, 0x2 ;  /* 0x000000060b167c11 */ /* 0x000fe4000f8610ff */
[----:B------:R-:W-:Y:S02]  /*01f0*/  LEA.HI.X R25, R9, UR5, R10, 0x2, P1 ;  /* 0x0000000509197c11 */ /* 0x000fe400088f140a */
[----:B------:R-:W-:-:S03]  /*0200*/  LEA.HI.X R23, R11, UR7, R8, 0x2, P3 ;  /* 0x000000070b177c11 */ /* 0x000fc600098f1408 */
[----:B------:R-:W2:Y:S04]  /*0210*/  LDG.E R8, desc[UR8][R24.64] ;  /* 0x0000000818087981 */ /* 0x000ea8000c1e1900 */
[----:B------:R-:W3:Y:S01]  /*0220*/  LDG.E R10, desc[UR8][R22.64] ;  /* 0x00000008160a7981 */ /* 0x000ee2000c1e1900 */
[----:B------:R-:W-:Y:S01]  /*0230*/  IADD3 R2, PT, PT, R2, 0x4, RZ ;  /* 0x0000000402027810 */ /* 0x000fe20007ffe0ff */
[----:B------:R-:W-:Y:S01]  /*0240*/  UMOV UR4, 0x10 ;  /* 0x0000001000047882 */ /* 0x000fe20000000000 */
[----:B------:R-:W-:Y:S02]  /*0250*/  MOV R18, R4 ;  /* 0x0000000400127202 */ /* 0x000fe40000000f00 */
[----:B------:R-:W-:Y:S01]  /*0260*/  ISETP.NE.AND P1, PT, R2, 0x20, PT ;  /* 0x000000200200780c */ /* 0x000fe20003f25270 */
[----:B--2---:R0:W-:Y:S04]  /*0270*/  STS [R7], R8 ;  /* 0x0000000807007388 */ /* 0x0041e80000000800 */
[----:B---3--:R0:W-:Y:S01]  /*0280*/  STS [R5], R10 ;  /* 0x0000000a05007388 */ /* 0x0081e20000000800 */
[----:B------:R-:W-:Y:S07]  /*0290*/  BAR.SYNC.DEFER_BLOCKING 0x0 ;  /* 0x0000000000007b1d */ /* 0x000fee0000010000 */
.L_x_6:
        /* <DEDUP_REMOVED lines=18> */
[----:B------:R-:W-:-:S04]  /*03c0*/  FFMA R13, R29, R13, R12 ;  /* 0x0000000d1d0d7223 */ /* 0x000fc8000000000c */
[----:B-1----:R-:W-:-:S04]  /*03d0*/  FFMA R8, R8, R14, R13 ;  /* 0x0000000e08087223 */ /* 0x002fc8000000000d */
[----:B---3--:R-:W-:Y:S01]  /*03e0*/  FFMA R15, R27, R15, R8 ;  /* 0x0000000f1b0f7223 */ /* 0x008fe20000000008 */
[----:B------:R-:W-:Y:S06]  /*03f0*/  BRA.U UP0, `(.L_x_6) ;  /* 0xfffffffd00a87547 */ /* 0x000fec000b83ffff */
[----:B------:R-:W-:Y:S06]  /*0400*/  BAR.SYNC.DEFER_BLOCKING 0x0 ;  /* 0x0000000000007b1d */ /* 0x000fec0000010000 */
[----:B------:R-:W2:Y:S04]  /*0410*/  LDG.E R8, desc[UR8][R24.64+0x80] ;  /* 0x0000800818087981 */ /* 0x000ea8000c1e1900 */
[----:B------:R-:W3:Y:S01]  /*0420*/  LDG.E R10, desc[UR8][R22.64+0x20000] ;  /* 0x02000008160a7981 */ /* 0x000ee2000c1e1900 */
[----:B------:R-:W-:-:S03]  /*0430*/  IMAD.MOV.U32 R18, RZ, RZ, RZ ;  /* 0x000000ffff127224 */ /* 0x000fc600078e00ff */
[----:B--2---:R0:W-:Y:S04]  /*0440*/  STS [R7], R8 ;  /* 0x0000000807007388 */ /* 0x0041e80000000800 */
[----:B---3--:R0:W-:Y:S01]  /*0450*/  STS [R5], R10 ;  /* 0x0000000a05007388 */ /* 0x0081e20000000800 */
[----:B------:R-:W-:Y:S06]  /*0460*/  BAR.SYNC.DEFER_BLOCKING 0x0 ;  /* 0x0000000000007b1d */ /* 0x000fec0000010000 */
.L_x_7:
[C---:B------:R-:W-:Y:S02]  /*0470*/  LEA R20, R18.reuse, R6, 0x7 ;  /* 0x0000000612147211 */ /* 0x040fe400078e38ff */
[C---:B------:R-:W-:Y:S02]  /*0480*/  LEA R26, R18.reuse, R17, 0x2 ;  /* 0x00000011121a7211 */ /* 0x040fe400078e10ff */
[----:B------:R-:W-:Y:S01]  /*0490*/  IADD3 R18, PT, PT, R18, 0x8, RZ ;  /* 0x0000000812127810 */ /* 0x000fe20007ffe0ff */
[----:B------:R-:W-:Y:S03]  /*04a0*/  LDS R12, [R20] ;  /* 0x00000000140c7984 */ /* 0x000fe60000000800 */
[----:B------:R-:W-:Y:S01]  /*04b0*/  ISETP.NE.AND P0, PT, R18, 0x20, PT ;  /* 0x000000201200780c */ /* 0x000fe20003f05270 */
[----:B0-----:R-:W0:Y:S04]  /*04c0*/  LDS.128 R8, [R26] ;  /* 0x000000001a087984 */ /* 0x001e280000000c00 */
[----:B------:R-:W1:Y:S04]  /*04d0*/  LDS R27, [R20+0x80] ;  /* 0x00008000141b7984 */ /* 0x000e680000000800 */
[----:B------:R-:W2:Y:S04]  /*04e0*/  LDS R13, [R20+0x100] ;  /* 0x00010000140d7984 */ /* 0x000ea80000000800 */
[----:B------:R-:W-:Y:S01]  /*04f0*/  LDS R29, [R20+0x380] ;  /* 0x00038000141d7984 */ /* 0x000fe20000000800 */
[----:B0-----:R-:W-:-:S03]  /*0500*/  FFMA R12, R8, R12, R15 ;  /* 0x0000000c080c7223 */ /* 0x001fc6000000000f */
[----:B------:R-:W0:Y:S01]  /*0510*/  LDS R8, [R20+0x180] ;  /* 0x0001800014087984 */ /* 0x000e220000000800 */
[----:B-1----:R-:W-:-:S03]  /*0520*/  FFMA R12, R27, R9, R12 ;  /* 0x000000091b0c7223 */ /* 0x002fc6000000000c */
[----:B------:R-:W-:Y:S01]  /*0530*/  LDS R9, [R20+0x200] ;  /* 0x0002000014097984 */ /* 0x000fe20000000800 */
[----:B--2---:R-:W-:-:S03]  /*0540*/  FFMA R27, R13, R10, R12 ;  /* 0x0000000a0d1b7223 */ /* 0x004fc6000000000c */
[----:B------:R-:W1:Y:S01]  /*0550*/  LDS.128 R12, [R26+0x10] ;  /* 0x000010001a0c7984 */ /* 0x000e620000000c00 */
[----:B0-----:R-:W-:-:S03]  /*0560*/  FFMA R11, R8, R11, R27 ;  /* 0x0000000b080b7223 */ /* 0x001fc6000000001b */
[----:B------:R-:W0:Y:S04]  /*0570*/  LDS R27, [R20+0x280] ;  /* 0x00028000141b7984 */ /* 0x000e280000000800 */
[----:B------:R-:W2:Y:S01]  /*0580*/  LDS R8, [R20+0x300] ;  /* 0x0003000014087984 */ /* 0x000ea20000000800 */
[----:B-1----:R-:W-:-:S04]  /*0590*/  FFMA R12, R12, R9, R11 ;  /* 0x000000090c0c7223 */ /* 0x002fc8000000000b */
[----:B0-----:R-:W-:-:S04]  /*05a0*/  FFMA R13, R27, R13, R12 ;  /* 0x0000000d1b0d7223 */ /* 0x001fc8000000000c */
[----:B--2---:R-:W-:-:S04]  /*05b0*/  FFMA R8, R8, R14, R13 ;  /* 0x0000000e08087223 */ /* 0x004fc8000000000d */
[----:B------:R-:W-:Y:S01]  /*05c0*/  FFMA R15, R29, R15, R8 ;  /* 0x0000000f1d0f7223 */ /* 0x000fe20000000008 */
[----:B------:R-:W-:Y:S06]  /*05d0*/  @P0 BRA `(.L_x_7) ;  /* 0xfffffffc00a40947 */ /* 0x000fec000383ffff */
[----:B------:R-:W-:Y:S06]  /*05e0*/  BAR.SYNC.DEFER_BLOCKING 0x0 ;  /* 0x0000000000007b1d */ /* 0x000fec0000010000 */
[----:B------:R-:W2:Y:S04]  /*05f0*/  LDG.E R8, desc[UR8][R24.64+0x100] ;  /* 0x0001000818087981 */ /* 0x000ea8000c1e1900 */
[----:B------:R-:W3:Y:S01]  /*0600*/  LDG.E R10, desc[UR8][R22.64+0x40000] ;  /* 0x04000008160a7981 */ /* 0x000ee2000c1e1900 */
[----:B------:R-:W-:-:S03]  /*0610*/  IMAD.MOV.U32 R18, RZ, RZ, RZ ;  /* 0x000000ffff127224 */ /* 0x000fc600078e00ff */
[----:B--2---:R0:W-:Y:S04]  /*0620*/  STS [R7], R8 ;  /* 0x0000000807007388 */ /* 0x0041e80000000800 */
[----:B---3--:R0:W-:Y:S01]  /*0630*/  STS [R5], R10 ;  /* 0x0000000a05007388 */ /* 0x0081e20000000800 */
[----:B------:R-:W-:Y:S06]  /*0640*/  BAR.SYNC.DEFER_BLOCKING 0x0 ;  /* 0x0000000000007b1d */ /* 0x000fec0000010000 */
.L_x_8:
        /* <DEDUP_REMOVED lines=30> */
.L_x_9:
[C---:B0-----:R-:W-:Y:S02]  /*0830*/  LEA R22, R18.reuse, R6, 0x7 ;  /* 0x0000000612167211 */ /* 0x041fe400078e38ff */
[C---:B------:R-:W-:Y:S02]  /*0840*/  LEA R24, R18.reuse, R17, 0x2 ;  /* 0x0000001112187211 */ /* 0x040fe400078e10ff */
[----:B------:R-:W-:Y:S01]  /*0850*/  IADD3 R18, PT, PT, R18, 0x8, RZ ;  /* 0x0000000812127810 */ /* 0x000fe20007ffe0ff */
[----:B------:R-:W-:Y:S03]  /*0860*/  LDS R12, [R22] ;  /* 0x00000000160c7984 */ /* 0x000fe60000000800 */
[----:B------:R-:W-:Y:S01]  /*0870*/  ISETP.NE.AND P0, PT, R18, 0x20, PT ;  /* 0x000000201200780c */ /* 0x000fe20003f05270 */
[----:B------:R-:W0:Y:S04]  /*0880*/  LDS.128 R8, [R24] ;  /* 0x0000000018087984 */ /* 0x000e280000000c00 */
[----:B------:R-:W1:Y:S04]  /*0890*/  LDS R27, [R22+0x80] ;  /* 0x00008000161b7984 */ /* 0x000e680000000800 */
[----:B------:R-:W2:Y:S04]  /*08a0*/  LDS R23, [R22+0x100] ;  /* 0x0001000016177984 */ /* 0x000ea80000000800 */
[----:B------:R-:W3:Y:S04]  /*08b0*/  LDS R20, [R22+0x180] ;  /* 0x0001800016147984 */ /* 0x000ee80000000800 */
[----:B------:R-:W-:Y:S01]  /*08c0*/  LDS R25, [R22+0x200] ;  /* 0x0002000016197984 */ /* 0x000fe20000000800 */
[----:B0-----:R-:W-:-:S03]  /*08d0*/  FFMA R8, R8, R12, R15 ;  /* 0x0000000c08087223 */ /* 0x001fc6000000000f */
[----:B------:R-:W0:Y:S01]  /*08e0*/  LDS.128 R12, [R24+0x10] ;  /* 0x00001000180c7984 */ /* 0x000e220000000c00 */
[----:B-1----:R-:W-:-:S03]  /*08f0*/  FFMA R26, R27, R9, R8 ;  /* 0x000000091b1a7223 */ /* 0x002fc60000000008 */
[----:B------:R-:W1:Y:S01]  /*0900*/  LDS R27, [R22+0x280] ;  /* 0x00028000161b7984 */ /* 0x000e620000000800 */
[----:B--2---:R-:W-:-:S03]  /*0910*/  FFMA R23, R23, R10, R26 ;  /* 0x0000000a17177223 */ /* 0x004fc6000000001a */
[----:B------:R-:W2:Y:S01]  /*0920*/  LDS R9, [R22+0x300] ;  /* 0x0003000016097984 */ /* 0x000ea20000000800 */
[----:B---3--:R-:W-:-:S03]  /*0930*/  FFMA R11, R20, R11, R23 ;  /* 0x0000000b140b7223 */ /* 0x008fc60000000017 */
[----:B------:R-:W3:Y:S01]  /*0940*/  LDS R8, [R22+0x380] ;  /* 0x0003800016087984 */ /* 0x000ee20000000800 */
[----:B0-----:R-:W-:-:S04]  /*0950*/  FFMA R12, R12, R25, R11 ;  /* 0x000000190c0c7223 */ /* 0x001fc8000000000b */
[----:B-1----:R-:W-:-:S04]  /*0960*/  FFMA R12, R27, R13, R12 ;  /* 0x0000000d1b0c7223 */ /* 0x002fc8000000000c */
[----:B--2---:R-:W-:-:S04]  /*0970*/  FFMA R9, R9, R14, R12 ;  /* 0x0000000e09097223 */ /* 0x004fc8000000000c */
        /* <DEDUP_REMOVED lines=11> */
.L_x_11:
        /* <DEDUP_REMOVED lines=13> */
.L_x_28:


//--------------------- .text._Z36optimized_matrix_multiply_vectorizedPfS_S_m --------------------------
	.section	.text._Z36optimized_matrix_multiply_vectorizedPfS_S_m,"ax",@progbits
	.align	128
        .global         _Z36optimized_matrix_multiply_vectorizedPfS_S_m
        .type           _Z36optimized_matrix_multiply_vectorizedPfS_S_m,@function
        .size           _Z36optimized_matrix_multiply_vectorizedPfS_S_m,(.L_x_29 - _Z36optimized_matrix_multiply_vectorizedPfS_S_m)
        .other          _Z36optimized_matrix_multiply_vectorizedPfS_S_m,@"STO_CUDA_ENTRY STV_DEFAULT"
_Z36optimized_matrix_multiply_vectorizedPfS_S_m:
.text._Z36optimized_matrix_multiply_vectorizedPfS_S_m:
[----:B------:R-:W-:Y:S01]  /*0000*/  LDC R1, c[0x0][0x37c] ;  /* 0x0000df00ff017b82 */ /* 0x000fe20000000800 */
[----:B------:R-:W0:Y:S01]  /*0010*/  LDCU.64 UR12, c[0x0][0x398] ;  /* 0x00007300ff0c77ac */ /* 0x000e220008000a00 */
[----:B------:R-:W1:Y:S01]  /*0020*/  S2R R13, SR_CTAID.Y ;  /* 0x00000000000d7919 */ /* 0x000e620000002600 */
[----:B------:R-:W-:Y:S01]  /*0030*/  IMAD.MOV.U32 R16, RZ, RZ, RZ ;  /* 0x000000ffff107224 */ /* 0x000fe200078e00ff */
[----:B------:R-:W2:Y:S01]  /*0040*/  LDCU.64 UR10, c[0x0][0x358] ;  /* 0x00006b00ff0a77ac */ /* 0x000ea20008000a00 */
[----:B------:R-:W1:Y:S01]  /*0050*/  S2R R0, SR_TID.Y ;  /* 0x0000000000007919 */ /* 0x000e620000002200 */
[----:B------:R-:W3:Y:S01]  /*0060*/  S2R R9, SR_CTAID.X ;  /* 0x0000000000097919 */ /* 0x000ee20000002500 */
[----:B------:R-:W3:Y:S01]  /*0070*/  S2R R2, SR_TID.X ;  /* 0x0000000000027919 */ /* 0x000ee20000002100 */
[----:B0-----:R-:W-:-:S04]  /*0080*/  UIADD3 UR5, UP0, UPT, UR12, 0x1f, URZ ;  /* 0x0000001f0c057890 */ /* 0x001fc8000ff1e0ff */
[----:B------:R-:W-:Y:S02]  /*0090*/  UIADD3.X UR6, UPT, UPT, URZ, UR13, URZ, UP0, !UPT ;  /* 0x0000000dff067290 */ /* 0x000fe400087fe4ff */
[----:B------:R-:W-:-:S04]  /*00a0*/  UISETP.GE.U32.AND UP0, UPT, UR5, 0x20, UPT ;  /* 0x000000200500788c */ /* 0x000fc8000bf06070 */
[----:B------:R-:W-:Y:S01]  /*00b0*/  UISETP.GE.U32.AND.EX UP0, UPT, UR6, URZ, UPT, UP0 ;  /* 0x000000ff0600728c */ /* 0x000fe2000bf06100 */
[----:B-1----:R-:W-:Y:S02]  /*00c0*/  IMAD R13, R13, 0x20, R0 ;  /* 0x000000200d0d7824 */ /* 0x002fe400078e0200 */
[----:B---3--:R-:W-:-:S06]  /*00d0*/  IMAD R8, R9, 0x20, R2 ;  /* 0x0000002009087824 */ /* 0x008fcc00078e0202 */
[----:B--2---:R-:W-:Y:S05]  /*00e0*/  BRA.U !UP0, `(.L_x_12) ;  /* 0x0000000908047547 */ /* 0x004fea000b800000 */
[----:B------:R-:W0:Y:S01]  /*00f0*/  S2R R6, SR_CgaCtaId ;  /* 0x0000000000067919 */ /* 0x000e220000008800 */
[----:B------:R-:W-:Y:S01]  /*0100*/  MOV R3, 0x400 ;  /* 0x0000040000037802 */ /* 0x000fe20000000f00 */
[----:B------:R-:W-:Y:S01]  /*0110*/  VIADD R5, R8, 0x3 ;  /* 0x0000000308057836 */ /* 0x000fe20000000000 */
[----:B------:R-:W-:Y:S01]  /*0120*/  LOP3.LUT P0, R19, R2, 0x3, RZ, 0xc0, !PT ;  /* 0x0000000302137812 */ /* 0x000fe2000780c0ff */
[----:B------:R-:W-:Y:S01]  /*0130*/  IMAD.MOV.U32 R16, RZ, RZ, RZ ;  /* 0x000000ffff107224 */ /* 0x000fe200078e00ff */
[----:B------:R-:W-:Y:S01]  /*0140*/  SHF.R.S32.HI R9, RZ, 0x1f, R8 ;  /* 0x0000001fff097819 */ /* 0x000fe20000011408 */
[----:B------:R-:W-:Y:S01]  /*0150*/  VIADD R4, R3, 0x1080 ;  /* 0x0000108003047836 */ /* 0x000fe20000000000 */
[----:B------:R-:W-:Y:S01]  /*0160*/  ISETP.LT.U32.AND P1, PT, R5, UR12, PT ;  /* 0x0000000c05007c0c */ /* 0x000fe2000bf21070 */
[----:B------:R-:W-:Y:S01]  /*0170*/  USHF.R.U64 UR5, UR5, 0x5, UR6 ;  /* 0x0000000505057899 */ /* 0x000fe20008001206 */
[----:B------:R-:W-:Y:S01]  /*0180*/  SHF.R.S32.HI R7, RZ, 0x1f, R5 ;  /* 0x0000001fff077819 */ /* 0x000fe20000011405 */
[----:B------:R-:W-:Y:S01]  /*0190*/  USHF.R.U32.HI UR6, URZ, 0x5, UR6 ;  /* 0x00000005ff067899 */ /* 0x000fe20008011606 */
[----:B------:R-:W-:-:S02]  /*01a0*/  UMOV UR4, URZ ;  /* 0x000000ff00047c82 */ /* 0x000fc40008000000 */
[----:B------:R-:W-:Y:S02]  /*01b0*/  ISETP.LT.U32.AND.EX P0, PT, R7, UR13, !P0, P1 ;  /* 0x0000000d07007c0c */ /* 0x000fe4000c701110 */
[C---:B0-----:R-:W-:Y:S01]  /*01c0*/  LEA R15, R6.reuse, R3, 0x18 ;  /* 0x00000003060f7211 */ /* 0x041fe200078ec0ff */
[----:B------:R-:W-:Y:S01]  /*01d0*/  IMAD.MOV.U32 R3, RZ, RZ, RZ ;  /* 0x000000ffff037224 */ /* 0x000fe200078e00ff */
[----:B------:R-:W-:Y:S01]  /*01e0*/  LEA R5, R6, R4, 0x18 ;  /* 0x0000000406057211 */ /* 0x000fe200078ec0ff */
[----:B------:R-:W-:-:S04]  /*01f0*/  IMAD.WIDE.U32 R10, R13, UR12, R2 ;  /* 0x0000000c0d0a7c25 */ /* 0x000fc8000f8e0002 */
[C---:B------:R-:W-:Y:S02]  /*0200*/  IMAD R15, R0.reuse, 0x84, R15 ;  /* 0x00000084000f7824 */ /* 0x040fe400078e020f */
[----:B------:R-:W-:Y:S02]  /*0210*/  IMAD R5, R0, 0x84, R5 ;  /* 0x0000008400057824 */ /* 0x000fe400078e0205 */
[----:B------:R-:W-:Y:S02]  /*0220*/  IMAD R21, R13, UR13, R11 ;  /* 0x0000000d0d157c24 */ /* 0x000fe4000f8e020b */
[C---:B------:R-:W-:Y:S02]  /*0230*/  IMAD R12, R2.reuse, 0x4, R15 ;  /* 0x00000004020c7824 */ /* 0x040fe400078e020f */
[----:B------:R-:W-:-:S07]  /*0240*/  IMAD R14, R2, 0x4, R5 ;  /* 0x00000004020e7824 */ /* 0x000fce00078e0205 */
.L_x_21:
[----:B------:R-:W-:Y:S01]  /*0250*/  USHF.L.U32 UR7, UR4, 0x5, URZ ;  /* 0x0000000504077899 */ /* 0x000fe200080006ff */
[----:B------:R-:W-:Y:S01]  /*0260*/  BSSY.RECONVERGENT B0, `(.L_x_13) ;  /* 0x000001b000007945 */ /* 0x000fe20003800200 */
[----:B------:R-:W0:Y:S04]  /*0270*/  LDCU.64 UR12, c[0x0][0x398] ;  /* 0x00007300ff0c77ac */ /* 0x000e280008000a00 */
[----:B------:R-:W-:-:S05]  /*0280*/  VIADD R4, R2, UR7 ;  /* 0x0000000702047c36 */ /* 0x000fca0008000000 */
[----:B------:R-:W-:-:S04]  /*0290*/  ISETP.GT.U32.AND P1, PT, R13, R4, PT ;  /* 0x000000040d00720c */ /* 0x000fc80003f24070 */
[----:B------:R-:W-:-:S04]  /*02a0*/  ISETP.GT.U32.AND.EX P1, PT, RZ, RZ, PT, P1 ;  /* 0x000000ffff00720c */ /* 0x000fc80003f24110 */
[----:B------:R-:W-:-:S04]  /*02b0*/  SEL R5, R13, R4, P1 ;  /* 0x000000040d057207 */ /* 0x000fc80000800000 */
[----:B0-----:R-:W-:-:S04]  /*02c0*/  ISETP.GE.U32.AND P1, PT, R5, UR12, PT ;  /* 0x0000000c05007c0c */ /* 0x001fc8000bf26070 */
[----:B------:R-:W-:-:S13]  /*02d0*/  ISETP.GE.U32.AND.EX P1, PT, RZ, UR13, PT, P1 ;  /* 0x0000000dff007c0c */ /* 0x000fda000bf26110 */
[----:B------:R-:W-:Y:S05]  /*02e0*/  @P1 BRA `(.L_x_14) ;  /* 0x0000000000441947 */ /* 0x000fea0003800000 */
[----:B------:R-:W0:Y:S01]  /*02f0*/  LDCU.64 UR8, c[0x0][0x380] ;  /* 0x00007000ff0877ac */ /* 0x000e220008000a00 */
[----:B------:R-:W-:-:S05]  /*0300*/  VIADD R4, R4, 0x3 ;  /* 0x0000000304047836 */ /* 0x000fca0000000000 */
[----:B------:R-:W-:Y:S02]  /*0310*/  ISETP.GE.U32.AND P1, PT, R4, UR12, PT ;  /* 0x0000000c04007c0c */ /* 0x000fe4000bf26070 */
[----:B------:R-:W-:Y:S02]  /*0320*/  IADD3 R4, P2, PT, R10, UR7, RZ ;  /* 0x000000070a047c10 */ /* 0x000fe4000ff5e0ff */
[----:B------:R-:W-:-:S03]  /*0330*/  ISETP.GE.U32.AND.EX P1, PT, RZ, UR13, PT, P1 ;  /* 0x0000000dff007c0c */ /* 0x000fc6000bf26110 */
[----:B------:R-:W-:Y:S01]  /*0340*/  IMAD.X R5, RZ, RZ, R21, P2 ;  /* 0x000000ffff057224 */ /* 0x000fe200010e0615 */
[----:B------:R-:W-:Y:S02]  /*0350*/  ISETP.NE.OR P1, PT, R19, RZ, P1 ;  /* 0x000000ff1300720c */ /* 0x000fe40000f25670 */
[----:B0-----:R-:W-:-:S04]  /*0360*/  LEA R22, P2, R4, UR8, 0x2 ;  /* 0x0000000804167c11 */ /* 0x001fc8000f8410ff */
[----:B------:R-:W-:-:S07]  /*0370*/  LEA.HI.X R23, R4, UR9, R5, 0x2, P2 ;  /* 0x0000000904177c11 */ /* 0x000fce00090f1405 */
[----:B------:R-:W2:Y:S04]  /*0380*/  @!P1 LDG.E.128 R4, desc[UR10][R22.64] ;  /* 0x0000000a16049981 */ /* 0x000ea8000c1e1d00 */
[----:B------:R-:W3:Y:S04]  /*0390*/  @P1 LDG.E R17, desc[UR10][R22.64] ;  /* 0x0000000a16111981 */ /* 0x000ee8000c1e1900 */
[----:B--2---:R0:W-:Y:S04]  /*03a0*/  @!P1 STS [R12], R4 ;  /* 0x000000040c009388 */ /* 0x0041e80000000800 */
[----:B------:R0:W-:Y:S04]  /*03b0*/  @!P1 STS [R12+0x4], R5 ;  /* 0x000004050c009388 */ /* 0x0001e80000000800 */
[----:B------:R0:W-:Y:S04]  /*03c0*/  @!P1 STS [R12+0x8], R6 ;  /* 0x000008060c009388 */ /* 0x0001e80000000800 */
[----:B------:R0:W-:Y:S04]  /*03d0*/  @!P1 STS [R12+0xc], R7 ;  /* 0x00000c070c009388 */ /* 0x0001e80000000800 */
[----:B---3--:R0:W-:Y:S01]  /*03e0*/  @P1 STS [R12], R17 ;  /* 0x000000110c001388 */ /* 0x0081e20000000800 */
[----:B------:R-:W-:Y:S05]  /*03f0*/  BRA `(.L_x_15) ;  /* 0x0000000000047947 */ /* 0x000fea0003800000 */
.L_x_14:
[----:B------:R1:W-:Y:S02]  /*0400*/  STS [R12], RZ ;  /* 0x000000ff0c007388 */ /* 0x0003e40000000800 */
.L_x_15:
[----:B------:R-:W-:Y:S05]  /*0410*/  BSYNC.RECONVERGENT B0 ;  /* 0x0000000000007941 */ /* 0x000fea0003800200 */
.L_x_13:
[----:B0-----:R-:W-:Y:S01]  /*0420*/  VIADD R7, R0, UR7 ;  /* 0x0000000700077c36 */ /* 0x001fe20008000000 */
[----:B------:R-:W-:Y:S04]  /*0430*/  BSSY.RECONVERGENT B0, `(.L_x_16) ;  /* 0x0000023000007945 */ /* 0x000fe80003800200 */
[----:B------:R-:W-:-:S04]  /*0440*/  ISETP.GT.U32.AND P1, PT, R8, R7, PT ;  /* 0x000000070800720c */ /* 0x000fc80003f24070 */
[----:B------:R-:W-:-:S04]  /*0450*/  ISETP.GT.U32.AND.EX P1, PT, R9, RZ, PT, P1 ;  /* 0x000000ff0900720c */ /* 0x000fc80003f24110 */
[----:B------:R-:W-:Y:S02]  /*0460*/  SEL R4, R8, R7, P1 ;  /* 0x0000000708047207 */ /* 0x000fe40000800000 */
[----:B------:R-:W-:Y:S02]  /*0470*/  SEL R5, R9, RZ, P1 ;  /* 0x000000ff09057207 */ /* 0x000fe40000800000 */
[----:B------:R-:W-:-:S04]  /*0480*/  ISETP.GE.U32.AND P1, PT, R4, UR12, PT ;  /* 0x0000000c04007c0c */ /* 0x000fc8000bf26070 */
[----:B------:R-:W-:-:S13]  /*0490*/  ISETP.GE.U32.AND.EX P1, PT, R5, UR13, PT, P1 ;  /* 0x0000000d05007c0c */ /* 0x000fda000bf26110 */
[----:B------:R-:W-:Y:S05]  /*04a0*/  @P1 BRA `(.L_x_17) ;  /* 0x0000000000681947 */ /* 0x000fea0003800000 */
[----:B------:R-:W-:Y:S05]  /*04b0*/  @!P0 BRA `(.L_x_18) ;  /* 0x00000000003c8947 */ /* 0x000fea0003800000 */
[----:B------:R-:W0:Y:S01]  /*04c0*/  LDCU.64 UR8, c[0x0][0x388] ;  /* 0x00007100ff0877ac */ /* 0x000e220008000a00 */
[----:B------:R-:W-:-:S04]  /*04d0*/  IMAD.WIDE.U32 R4, R7, UR12, R8 ;  /* 0x0000000c07047c25 */ /* 0x000fc8000f8e0008 */
[----:B------:R-:W-:Y:S01]  /*04e0*/  IMAD R5, R7, UR13, R5 ;  /* 0x0000000d07057c24 */ /* 0x000fe2000f8e0205 */
[----:B0-----:R-:W-:-:S04]  /*04f0*/  LEA R6, P1, R4, UR8, 0x2 ;  /* 0x0000000804067c11 */ /* 0x001fc8000f8210ff */
[----:B------:R-:W-:-:S06]  /*0500*/  LEA.HI.X R7, R4, UR9, R5, 0x2, P1 ;  /* 0x0000000904077c11 */ /* 0x000fcc00088f1405 */
[----:B------:R-:W2:Y:S01]  /*0510*/  LDG.E.128 R4, desc[UR10][R6.64] ;  /* 0x0000000a06047981 */ /* 0x000ea2000c1e1d00 */
[----:B------:R-:W-:-:S03]  /*0520*/  ISETP.GT.U32.AND P1, PT, R2, 0x1e, PT ;  /* 0x0000001e0200780c */ /* 0x000fc60003f24070 */
[----:B--2---:R2:W-:Y:S10]  /*0530*/  STS [R14], R4 ;  /* 0x000000040e007388 */ /* 0x0045f40000000800 */
[----:B------:R-:W-:Y:S05]  /*0540*/  @P1 BRA `(.L_x_19) ;  /* 0x0000000000441947 */ /* 0x000fea0003800000 */
[----:B------:R3:W-:Y:S01]  /*0550*/  STS [R14+0x4], R5 ;  /* 0x000004050e007388 */ /* 0x0007e20000000800 */
[----:B------:R-:W-:-:S03]  /*0560*/  ISETP.GT.U32.AND P1, PT, R2, 0x1c, PT ;  /* 0x0000001c0200780c */ /* 0x000fc60003f24070 */
[----:B------:R3:W-:Y:S10]  /*0570*/  STS [R14+0x8], R6 ;  /* 0x000008060e007388 */ /* 0x0007f40000000800 */
[----:B---3--:R-:W-:Y:S05]  /*0580*/  @P1 BRA `(.L_x_19) ;  /* 0x0000000000341947 */ /* 0x008fea0003800000 */
[----:B------:R3:W-:Y:S01]  /*0590*/  STS [R14+0xc], R7 ;  /* 0x00000c070e007388 */ /* 0x0007e20000000800 */
[----:B------:R-:W-:Y:S05]  /*05a0*/  BRA `(.L_x_19) ;  /* 0x00000000002c7947 */ /* 0x000fea0003800000 */
.L_x_18:
[----:B------:R-:W0:Y:S01]  /*05b0*/  LDCU.64 UR8, c[0x0][0x388] ;  /* 0x00007100ff0877ac */ /* 0x000e220008000a00 */
[----:B------:R-:W-:Y:S02]  /*05c0*/  IMAD.MOV.U32 R4, RZ, RZ, R8 ;  /* 0x000000ffff047224 */ /* 0x000fe400078e0008 */
[----:B------:R-:W-:Y:S02]  /*05d0*/  IMAD.MOV.U32 R5, RZ, RZ, R9 ;  /* 0x000000ffff057224 */ /* 0x000fe400078e0009 */
[----:B------:R-:W-:-:S04]  /*05e0*/  IMAD.WIDE.U32 R4, R7, UR12, R4 ;  /* 0x0000000c07047c25 */ /* 0x000fc8000f8e0004 */
[----:B------:R-:W-:Y:S01]  /*05f0*/  IMAD R7, R7, UR13, R5 ;  /* 0x0000000d07077c24 */ /* 0x000fe2000f8e0205 */
[----:B0-----:R-:W-:-:S04]  /*0600*/  LEA R6, P1, R4, UR8, 0x2 ;  /* 0x0000000804067c11 */ /* 0x001fc8000f8210ff */
[----:B------:R-:W-:-:S06]  /*0610*/  LEA.HI.X R7, R4, UR9, R7, 0x2, P1 ;  /* 0x0000000904077c11 */ /* 0x000fcc00088f1407 */
[----:B------:R-:W2:Y:S04]  /*0620*/  LDG.E R7, desc[UR10][R6.64] ;  /* 0x0000000a06077981 */ /* 0x000ea8000c1e1900 */
[----:B--2---:R0:W-:Y:S01]  /*0630*/  STS [R14], R7 ;  /* 0x000000070e007388 */ /* 0x0041e20000000800 */
[----:B------:R-:W-:Y:S05]  /*0640*/  BRA `(.L_x_19) ;  /* 0x0000000000047947 */ /* 0x000fea0003800000 */
.L_x_17:
[----:B------:R4:W-:Y:S02]  /*0650*/  STS [R14], RZ ;  /* 0x000000ff0e007388 */ /* 0x0009e40000000800 */
.L_x_19:
[----:B------:R-:W-:Y:S05]  /*0660*/  BSYNC.RECONVERGENT B0 ;  /* 0x0000000000007941 */ /* 0x000fea0003800200 */
.L_x_16:
[----:B------:R-:W5:Y:S08]  /*0670*/  S2UR UR8, SR_CgaCtaId ;  /* 0x00000000000879c3 */ /* 0x000f700000008800 */
[----:B------:R-:W-:Y:S06]  /*0680*/  BAR.SYNC.DEFER_BLOCKING 0x0 ;  /* 0x0000000000007b1d */ /* 0x000fec0000010000 */
[----:B------:R-:W-:-:S02]  /*0690*/  UMOV UR7, 0x400 ;  /* 0x0000040000077882 */ /* 0x000fc40000000000 */
[----:B------:R-:W-:-:S04]  /*06a0*/  UIADD3 UR7, UPT, UPT, UR7, 0x1080, URZ ;  /* 0x0000108007077890 */ /* 0x000fc8000fffe0ff */
[----:B-----5:R-:W-:-:S06]  /*06b0*/  ULEA UR7, UR8, UR7, 0x18 ;  /* 0x0000000708077291 */ /* 0x020fcc000f8ec0ff */
[----:B--2---:R-:W-:Y:S01]  /*06c0*/  LEA R4, R2, UR7, 0x2 ;  /* 0x0000000702047c11 */ /* 0x004fe2000f8e10ff */
[----:B------:R-:W-:-:S04]  /*06d0*/  UMOV UR7, 0x10 ;  /* 0x0000001000077882 */ /* 0x000fc80000000000 */
[----:B------:R-:W-:-:S07]  /*06e0*/  VIADD R4, R4, 0x210 ;  /* 0x0000021004047836 */ /* 0x000fce0000000000 */
.L_x_20:
[----:B------:R-:W-:Y:S04]  /*06f0*/  LDS R23, [R15+UR7+-0x10] ;  /* 0xfffff0070f177984 */ /* 0x000fe80008000800 */
[----:B------:R-:W2:Y:S04]  /*0700*/  LDS R22, [R4+-0x210] ;  /* 0xfffdf00004167984 */ /* 0x000ea80000000800 */
[----:B------:R-:W-:Y:S04]  /*0710*/  LDS R25, [R15+UR7+-0xc] ;  /* 0xfffff4070f197984 */ /* 0x000fe80008000800 */
[----:B------:R-:W5:Y:S04]  /*0720*/  LDS R24, [R4+-0x18c] ;  /* 0xfffe740004187984 */ /* 0x000f680000000800 */
[----:B------:R-:W-:Y:S04]  /*0730*/  LDS R18, [R15+UR7+-0x8] ;  /* 0xfffff8070f127984 */ /* 0x000fe80008000800 */
[----:B------:R-:W1:Y:S04]  /*0740*/  LDS R5, [R4+-0x108] ;  /* 0xfffef80004057984 */ /* 0x000e680000000800 */
[----:B------:R-:W-:Y:S04]  /*0750*/  LDS R6, [R15+UR7+-0x4] ;  /* 0xfffffc070f067984 */ /* 0x000fe80008000800 */
[----:B0--3--:R-:W0:Y:S04]  /*0760*/  LDS R7, [R4+-0x84] ;  /* 0xffff7c0004077984 */ /* 0x009e280000000800 */
[----:B------:R-:W-:Y:S04]  /*0770*/  LDS R17, [R15+UR7] ;  /* 0x000000070f117984 */ /* 0x000fe80008000800 */
[----:B------:R-:W3:Y:S04]  /*0780*/  LDS R20, [R4] ;  /* 0x0000000004147984 */ /* 0x000ee80000000800 */
[----:B------:R-:W-:Y:S01]  /*0790*/  LDS R27, [R4+0x108] ;  /* 0x00010800041b7984 */ /* 0x000fe20000000800 */
[----:B--2---:R-:W-:-:S03]  /*07a0*/  FFMA R22, R23, R22, R16 ;  /* 0x0000001617167223 */ /* 0x004fc60000000010 */
[----:B------:R-:W-:Y:S04]  /*07b0*/  LDS R16, [R15+UR7+0x4] ;  /* 0x000004070f107984 */ /* 0x000fe80008000800 */
[----:B------:R-:W2:Y:S01]  /*07c0*/  LDS R23, [R4+0x84] ;  /* 0x0000840004177984 */ /* 0x000ea20000000800 */
[----:B-----5:R-:W-:-:S03]  /*07d0*/  FFMA R29, R25, R24, R22 ;  /* 0x00000018191d7223 */ /* 0x020fc60000000016 */
[----:B------:R-:W5:Y:S04]  /*07e0*/  LDS R24, [R15+UR7+0x8] ;  /* 0x000008070f187984 */ /* 0x000f680008000800 */
[----:B------:R-:W-:Y:S01]  /*07f0*/  LDS R22, [R15+UR7+0xc] ;  /* 0x00000c070f167984 */ /* 0x000fe20008000800 */
[----:B------:R-:W-:Y:S01]  /*0800*/  UIADD3 UR7, UPT, UPT, UR7, 0x20, URZ ;  /* 0x0000002007077890 */ /* 0x000fe2000fffe0ff */
[----:B-1----:R-:W-:Y:S02]  /*0810*/  FFMA R5, R18, R5, R29 ;  /* 0x0000000512057223 */ /* 0x002fe4000000001d */
[----:B------:R1:W4:Y:S01]  /*0820*/  LDS R25, [R4+0x18c] ;  /* 0x00018c0004197984 */ /* 0x0003220000000800 */
[----:B------:R-:W-:Y:S01]  /*0830*/  UISETP.NE.AND UP0, UPT, UR7, 0x90, UPT ;  /* 0x000000900700788c */ /* 0x000fe2000bf05270 */
[----:B0-----:R-:W-:Y:S01]  /*0840*/  FFMA R6, R6, R7, R5 ;  /* 0x0000000706067223 */ /* 0x001fe20000000005 */
[----:B-1----:R-:W-:-:S03]  /*0850*/  VIADD R4, R4, 0x420 ;  /* 0x0000042004047836 */ /* 0x002fc60000000000 */
[----:B---3--:R-:W-:-:S04]  /*0860*/  FFMA R17, R17, R20, R6 ;  /* 0x0000001411117223 */ /* 0x008fc80000000006 */
[----:B--2---:R-:W-:-:S04]  /*0870*/  FFMA R17, R16, R23, R17 ;  /* 0x0000001710117223 */ /* 0x004fc80000000011 */
[----:B-----5:R-:W-:-:S04]  /*0880*/  FFMA R17, R24, R27, R17 ;  /* 0x0000001b18117223 */ /* 0x020fc80000000011 */
[----:B----4-:R-:W-:Y:S01]  /*0890*/  FFMA R16, R22, R25, R17 ;  /* 0x0000001916107223 */ /* 0x010fe20000000011 */
[----:B------:R-:W-:Y:S06]  /*08a0*/  BRA.U UP0, `(.L_x_20) ;  /* 0xfffffffd00907547 */ /* 0x000fec000b83ffff */
[----:B------:R-:W-:Y:S01]  /*08b0*/  BAR.SYNC.DEFER_BLOCKING 0x0 ;  /* 0x0000000000007b1d */ /* 0x000fe20000010000 */
[----:B------:R-:W-:-:S04]  /*08c0*/  UIADD3 UR4, UPT, UPT, UR4, 0x1, URZ ;  /* 0x0000000104047890 */ /* 0x000fc8000fffe0ff */
[----:B------:R-:W-:-:S04]  /*08d0*/  UISETP.GT.U32.AND UP0, UPT, UR5, UR4, UPT ;  /* 0x000000040500728c */ /* 0x000fc8000bf04070 */
[----:B------:R-:W-:-:S09]  /*08e0*/  UISETP.GT.U32.AND.EX UP0, UPT, UR6, URZ, UPT, UP0 ;  /* 0x000000ff0600728c */ /* 0x000fd2000bf04100 */
[----:B------:R-:W-:Y:S05]  /*08f0*/  BRA.U UP0, `(.L_x_21) ;  /* 0xfffffff900547547 */ /* 0x000fea000b83ffff */
.L_x_12:
[----:B------:R-:W-:Y:S02]  /*0900*/  ISETP.GT.U32.AND P0, PT, R13, R8, PT ;  /* 0x000000080d00720c */ /* 0x000fe40003f04070 */
[----:B------:R-:W-:-:S04]  /*0910*/  SHF.R.S32.HI R3, RZ, 0x1f, R8 ;  /* 0x0000001fff037819 */ /* 0x000fc80000011408 */
[----:B------:R-:W-:-:S04]  /*0920*/  ISETP.GT.U32.AND.EX P0, PT, RZ, R3, PT, P0 ;  /* 0x00000003ff00720c */ /* 0x000fc80003f04100 */
[----:B------:R-:W-:Y:S02]  /*0930*/  SEL R0, R13, R8, P0 ;  /* 0x000000080d007207 */ /* 0x000fe40000000000 */
[----:B------:R-:W-:Y:S02]  /*0940*/  SEL R4, R3, RZ, !P0 ;  /* 0x000000ff03047207 */ /* 0x000fe40004000000 */
[----:B------:R-:W-:-:S04]  /*0950*/  ISETP.GE.U32.AND P0, PT, R0, UR12, PT ;  /* 0x0000000c00007c0c */ /* 0x000fc8000bf06070 */
[----:B------:R-:W-:-:S13]  /*0960*/  ISETP.GE.U32.AND.EX P0, PT, R4, UR13, PT, P0 ;  /* 0x0000000d04007c0c */ /* 0x000fda000bf06100 */
[----:B------:R-:W-:Y:S05]  /*0970*/  @P0 EXIT ;  /* 0x000000000000094d */ /* 0x000fea0003800000 */
[----:B------:R-:W0:Y:S01]  /*0980*/  LDCU.64 UR4, c[0x0][0x390] ;  /* 0x00007200ff0477ac */ /* 0x000e220008000a00 */
[----:B------:R-:W-:-:S04]  /*0990*/  IMAD.MOV.U32 R2, RZ, RZ, R8 ;  /* 0x000000ffff027224 */ /* 0x000fc800078e0008 */
[----:B------:R-:W-:-:S04]  /*09a0*/  IMAD.WIDE.U32 R2, R13, UR12, R2 ;  /* 0x0000000c0d027c25 */ /* 0x000fc8000f8e0002 */
[----:B------:R-:W-:Y:S01]  /*09b0*/  IMAD R13, R13, UR13, R3 ;  /* 0x0000000d0d0d7c24 */ /* 0x000fe2000f8e0203 */
[----:B0-----:R-:W-:-:S04]  /*09c0*/  LEA R4, P0, R2, UR4, 0x2 ;  /* 0x0000000402047c11 */ /* 0x001fc8000f8010ff */
[----:B------:R-:W-:-:S05]  /*09d0*/  LEA.HI.X R5, R2, UR5, R13, 0x2, P0 ;  /* 0x0000000502057c11 */ /* 0x000fca00080f140d */
[----:B------:R-:W-:Y:S01]  /*09e0*/  STG.E desc[UR10][R4.64], R16 ;  /* 0x0000001004007986 */ /* 0x000fe2000c10190a */
[----:B------:R-:W-:Y:S05]  /*09f0*/  EXIT ;  /* 0x000000000000794d */ /* 0x000fea0003800000 */
.L_x_22:
        /* <DEDUP_REMOVED lines=16> */
.L_x_29:


//--------------------- .text._Z25optimized_matrix_multiplyPfS_S_m --------------------------
	.section	.text._Z25optimized_matrix_multiplyPfS_S_m,"ax",@progbits
	.align	128
        .global         _Z25optimized_matrix_multiplyPfS_S_m
        .type           _Z25optimized_matrix_multiplyPfS_S_m,@function
        .size           _Z25optimized_matrix_multiplyPfS_S_m,(.L_x_30 - _Z25optimized_matrix_multiplyPfS_S_m)
        .other          _Z25optimized_matrix_multiplyPfS_S_m,@"STO_CUDA_ENTRY STV_DEFAULT"
_Z25optimized_matrix_multiplyPfS_S_m:
.text._Z25optimized_matrix_multiplyPfS_S_m:
        /* <DEDUP_REMOVED lines=15> */
[----:B------:R-:W0:Y:S01]  /*00f0*/  S2UR UR6, SR_CgaCtaId ;  /* 0x00000000000679c3 */ /* 0x000e220000008800 */
[----:B------:R-:W-:Y:S01]  /*0100*/  UMOV UR4, 0x400 ;  /* 0x0000040000047882 */ /* 0x000fe20000000000 */
[----:B------:R-:W-:Y:S01]  /*0110*/  IMAD.MOV.U32 R17, RZ, RZ, RZ ;  /* 0x000000ffff117224 */ /* 0x000fe200078e00ff */
[----:B------:R-:W-:Y:S01]  /*0120*/  UIADD3 UR5, UPT, UPT, UR4, 0x1000, URZ ;  /* 0x0000100004057890 */ /* 0x000fe2000fffe0ff */
[----:B------:R-:W-:Y:S01]  /*0130*/  SHF.R.S32.HI R19, RZ, 0x1f, R18 ;  /* 0x0000001fff137819 */ /* 0x000fe20000011412 */
[----:B------:R-:W-:Y:S02]  /*0140*/  IMAD.MOV.U32 R15, RZ, RZ, RZ ;  /* 0x000000ffff0f7224 */ /* 0x000fe400078e00ff */
[----:B------:R-:W-:-:S04]  /*0150*/  IMAD.WIDE.U32 R20, R2, UR12, R16 ;  /* 0x0000000c02147c25 */ /* 0x000fc8000f8e0010 */
[----:B------:R-:W-:Y:S01]  /*0160*/  IMAD R7, R2, UR13, R21 ;  /* 0x0000000d02077c24 */ /* 0x000fe2000f8e0215 */
[----:B0-----:R-:W-:Y:S02]  /*0170*/  ULEA UR4, UR6, UR4, 0x18 ;  /* 0x0000000406047291 */ /* 0x001fe4000f8ec0ff */
[----:B------:R-:W-:Y:S02]  /*0180*/  ULEA UR5, UR6, UR5, 0x18 ;  /* 0x0000000506057291 */ /* 0x000fe4000f8ec0ff */
[----:B------:R-:W-:Y:S02]  /*0190*/  USHF.R.U64 UR6, UR7, 0x5, UR8 ;  /* 0x0000000507067899 */ /* 0x000fe40008001208 */
[C---:B------:R-:W-:Y:S01]  /*01a0*/  LEA R3, R0.reuse, UR4, 0x7 ;  /* 0x0000000400037c11 */ /* 0x040fe2000f8e38ff */
[----:B------:R-:W-:Y:S01]  /*01b0*/  USHF.R.U32.HI UR7, URZ, 0x5, UR8 ;  /* 0x00000005ff077899 */ /* 0x000fe20008011608 */
[----:B------:R-:W-:Y:S01]  /*01c0*/  LEA R5, R0, UR5, 0x7 ;  /* 0x0000000500057c11 */ /* 0x000fe2000f8e38ff */
[----:B------:R-:W-:Y:S01]  /*01d0*/  UMOV UR4, URZ ;  /* 0x000000ff00047c82 */ /* 0x000fe20008000000 */
[C---:B------:R-:W-:Y:S01]  /*01e0*/  LEA R6, R16.reuse, UR5, 0x2 ;  /* 0x0000000510067c11 */ /* 0x040fe2000f8e10ff */
[----:B------:R-:W-:-:S02]  /*01f0*/  IMAD R4, R16, 0x4, R3 ;  /* 0x0000000410047824 */ /* 0x000fc400078e0203 */
[----:B------:R-:W-:Y:S02]  /*0200*/  IMAD R5, R16, 0x4, R5 ;  /* 0x0000000410057824 */ /* 0x000fe400078e0205 */
[----:B------:R-:W-:-:S07]  /*0210*/  VIADD R6, R6, 0x200 ;  /* 0x0000020006067836 */ /* 0x000fce0000000000 */
.L_x_25:
[----:B------:R-:W-:Y:S01]  /*0220*/  USHF.L.U32 UR5, UR4, 0x5, URZ ;  /* 0x0000000504057899 */ /* 0x000fe200080006ff */
[----:B------:R-:W0:Y:S05]  /*0230*/  LDCU.64 UR12, c[0x0][0x398] ;  /* 0x00007300ff0c77ac */ /* 0x000e2a0008000a00 */
[----:B------:R-:W-:Y:S02]  /*0240*/  VIADD R9, R16, UR5 ;  /* 0x0000000510097c36 */ /* 0x000fe40008000000 */
[----:B------:R-:W-:-:S03]  /*0250*/  VIADD R25, R0, UR5 ;  /* 0x0000000500197c36 */ /* 0x000fc60008000000 */
[----:B------:R-:W-:Y:S02]  /*0260*/  ISETP.GT.U32.AND P0, PT, R2, R9, PT ;  /* 0x000000090200720c */ /* 0x000fe40003f04070 */
[----:B------:R-:W-:Y:S02]  /*0270*/  ISETP.GT.U32.AND P1, PT, R18, R25, PT ;  /* 0x000000191200720c */ /* 0x000fe40003f24070 */
[----:B------:R-:W-:Y:S02]  /*0280*/  ISETP.GT.U32.AND.EX P0, PT, RZ, RZ, PT, P0 ;  /* 0x000000ffff00720c */ /* 0x000fe40003f04100 */
[----:B------:R-:W-:Y:S02]  /*0290*/  ISETP.GT.U32.AND.EX P1, PT, R19, RZ, PT, P1 ;  /* 0x000000ff1300720c */ /* 0x000fe40003f24110 */
[----:B------:R-:W-:Y:S02]  /*02a0*/  SEL R9, R2, R9, P0 ;  /* 0x0000000902097207 */ /* 0x000fe40000000000 */
[----:B------:R-:W-:-:S02]  /*02b0*/  SEL R8, R18, R25, P1 ;  /* 0x0000001912087207 */ /* 0x000fc40000800000 */
[----:B0-----:R-:W-:Y:S02]  /*02c0*/  ISETP.GE.U32.AND P0, PT, R9, UR12, PT ;  /* 0x0000000c09007c0c */ /* 0x001fe4000bf06070 */
[----:B------:R-:W-:Y:S02]  /*02d0*/  SEL R9, R19, RZ, P1 ;  /* 0x000000ff13097207 */ /* 0x000fe40000800000 */
[----:B------:R-:W-:Y:S02]  /*02e0*/  ISETP.GE.U32.AND P1, PT, R8, UR12, PT ;  /* 0x0000000c08007c0c */ /* 0x000fe4000bf26070 */
[----:B------:R-:W-:Y:S02]  /*02f0*/  ISETP.GE.U32.AND.EX P0, PT, RZ, UR13, PT, P0 ;  /* 0x0000000dff007c0c */ /* 0x000fe4000bf06100 */
[----:B------:R-:W-:-:S11]  /*0300*/  ISETP.GE.U32.AND.EX P1, PT, R9, UR13, PT, P1 ;  /* 0x0000000d09007c0c */ /* 0x000fd6000bf26110 */
[----:B------:R-:W0:Y:S01]  /*0310*/  @!P0 LDC.64 R12, c[0x0][0x380] ;  /* 0x0000e000ff0c8b82 */ /* 0x000e220000000a00 */
[----:B------:R-:W-:Y:S01]  /*0320*/  @!P0 IADD3 R22, P2, PT, R20, UR5, RZ ;  /* 0x0000000514168c10 */ /* 0x000fe2000ff5e0ff */
[----:B------:R-:W-:-:S04]  /*0330*/  @!P1 IMAD.WIDE.U32 R10, R25, UR12, R18 ;  /* 0x0000000c190a9c25 */ /* 0x000fc8000f8e0012 */
[----:B------:R-:W-:Y:S02]  /*0340*/  @!P1 IMAD R14, R25, UR13, R11 ;  /* 0x0000000d190e9c24 */ /* 0x000fe4000f8e020b */
[----:B------:R-:W1:Y:S01]  /*0350*/  @!P1 LDC.64 R8, c[0x0][0x388] ;  /* 0x0000e200ff089b82 */ /* 0x000e620000000a00 */
[----:B------:R-:W-:Y:S01]  /*0360*/  @!P0 IMAD.X R23, RZ, RZ, R7, P2 ;  /* 0x000000ffff178224 */ /* 0x000fe200010e0607 */
[----:B0-----:R-:W-:-:S04]  /*0370*/  @!P0 LEA R12, P2, R22, R12, 0x2 ;  /* 0x0000000c160c8211 */ /* 0x001fc800078410ff */
[----:B------:R-:W-:Y:S02]  /*0380*/  @!P0 LEA.HI.X R13, R22, R13, R23, 0x2, P2 ;  /* 0x0000000d160d8211 */ /* 0x000fe400010f1417 */
[----:B-1----:R-:W-:-:S04]  /*0390*/  @!P1 LEA R8, P3, R10, R8, 0x2 ;  /* 0x000000080a089211 */ /* 0x002fc800078610ff */
[----:B------:R-:W-:Y:S02]  /*03a0*/  @!P1 LEA.HI.X R9, R10, R9, R14, 0x2, P3 ;  /* 0x000000090a099211 */ /* 0x000fe400018f140e */
[----:B------:R-:W-:-:S06]  /*03b0*/  CS2R R10, SRZ ;  /* 0x00000000000a7805 */ /* 0x000fcc000001ff00 */
[----:B------:R-:W2:Y:S04]  /*03c0*/  @!P0 LDG.E R11, desc[UR10][R12.64] ;  /* 0x0000000a0c0b8981 */ /* 0x000ea8000c1e1900 */
[----:B------:R-:W3:Y:S01]  /*03d0*/  @!P1 LDG.E R10, desc[UR10][R8.64] ;  /* 0x0000000a080a9981 */ /* 0x000ee2000c1e1900 */
[----:B------:R-:W-:Y:S01]  /*03e0*/  IMAD.MOV.U32 R22, RZ, RZ, R6 ;  /* 0x000000ffff167224 */ /* 0x000fe200078e0006 */
[----:B------:R-:W-:Y:S02]  /*03f0*/  UMOV UR5, 0x10 ;  /* 0x0000001000057882 */ /* 0x000fe40000000000 */
[----:B--2---:R0:W-:Y:S04]  /*0400*/  STS [R4], R11 ;  /* 0x0000000b04007388 */ /* 0x0041e80000000800 */
[----:B---3--:R0:W-:Y:S01]  /*0410*/  STS [R5], R10 ;  /* 0x0000000a05007388 */ /* 0x0081e20000000800 */
[----:B------:R-:W-:Y:S06]  /*0420*/  BAR.SYNC.DEFER_BLOCKING 0x0 ;  /* 0x0000000000007b1d */ /* 0x000fec0000010000 */
.L_x_24:
[----:B------:R-:W-:Y:S04]  /*0430*/  LDS R12, [R22+-0x200] ;  /* 0xfffe0000160c7984 */ /* 0x000fe80000000800 */
[----:B0-----:R-:W0:Y:S04]  /*0440*/  LDS.128 R8, [R3+UR5+-0x10] ;  /* 0xfffff00503087984 */ /* 0x001e280008000c00 */
[----:B------:R-:W1:Y:S04]  /*0450*/  LDS R27, [R22+-0x180] ;  /* 0xfffe8000161b7984 */ /* 0x000e680000000800 */
[----:B------:R-:W2:Y:S04]  /*0460*/  LDS R23, [R22+-0x100] ;  /* 0xffff000016177984 */ /* 0x000ea80000000800 */
[----:B------:R-:W3:Y:S04]  /*0470*/  LDS R24, [R22+-0x80] ;  /* 0xffff800016187984 */ /* 0x000ee80000000800 */
[----:B------:R-:W-:Y:S04]  /*0480*/  LDS R25, [R22] ;  /* 0x0000000016197984 */ /* 0x000fe80000000800 */
[----:B------:R-:W-:Y:S01]  /*0490*/  LDS R26, [R22+0x80] ;  /* 0x00008000161a7984 */ /* 0x000fe20000000800 */
[----:B0-----:R-:W-:-:S03]  /*04a0*/  FFMA R8, R8, R12, R15 ;  /* 0x0000000c08087223 */ /* 0x001fc6000000000f */
[----:B------:R-:W0:Y:S01]  /*04b0*/  LDS.128 R12, [R3+UR5] ;  /* 0x00000005030c7984 */ /* 0x000e220008000c00 */
[----:B------:R-:W-:Y:S01]  /*04c0*/  UIADD3 UR5, UPT, UPT, UR5, 0x20, URZ ;  /* 0x0000002005057890 */ /* 0x000fe2000fffe0ff */
[----:B-1----:R-:W-:Y:S02]  /*04d0*/  FFMA R28, R27, R9, R8 ;  /* 0x000000091b1c7223 */ /* 0x002fe40000000008 */
[----:B------:R-:W1:Y:S01]  /*04e0*/  LDS R9, [R22+0x100] ;  /* 0x0001000016097984 */ /* 0x000e620000000800 */
[----:B------:R-:W-:Y:S01]  /*04f0*/  UISETP.NE.AND UP0, UPT, UR5, 0x90, UPT ;  /* 0x000000900500788c */ /* 0x000fe2000bf05270 */
[----:B--2---:R-:W-:Y:S02]  /*0500*/  FFMA R23, R23, R10, R28 ;  /* 0x0000000a17177223 */ /* 0x004fe4000000001c */
[----:B------:R2:W4:Y:S02]  /*0510*/  LDS R8, [R22+0x180] ;  /* 0x0001800016087984 */ /* 0x0005240000000800 */
[----:B---3--:R-:W-:Y:S01]  /*0520*/  FFMA R11, R24, R11, R23 ;  /* 0x0000000b180b7223 */ /* 0x008fe20000000017 */
[----:B--2---:R-:W-:-:S03]  /*0530*/  VIADD R22, R22, 0x400 ;  /* 0x0000040016167836 */ /* 0x004fc60000000000 */
[----:B0-----:R-:W-:-:S04]  /*0540*/  FFMA R11, R12, R25, R11 ;  /* 0x000000190c0b7223 */ /* 0x001fc8000000000b */
[----:B------:R-:W-:-:S04]  /*0550*/  FFMA R26, R26, R13, R11 ;  /* 0x0000000d1a1a7223 */ /* 0x000fc8000000000b */
[----:B-1----:R-:W-:-:S04]  /*0560*/  FFMA R9, R9, R14, R26 ;  /* 0x0000000e09097223 */ /* 0x002fc8000000001a */
[----:B----4-:R-:W-:Y:S01]  /*0570*/  FFMA R15, R8, R15, R9 ;  /* 0x0000000f080f7223 */ /* 0x010fe20000000009 */
[----:B------:R-:W-:Y:S06]  /*0580*/  BRA.U UP0, `(.L_x_24) ;  /* 0xfffffffd00a87547 */ /* 0x000fec000b83ffff */
[----:B------:R-:W-:Y:S01]  /*0590*/  BAR.SYNC.DEFER_BLOCKING 0x0 ;  /* 0x0000000000007b1d */ /* 0x000fe20000010000 */
[----:B------:R-:W-:-:S04]  /*05a0*/  UIADD3 UR4, UPT, UPT, UR4, 0x1, URZ ;  /* 0x0000000104047890 */ /* 0x000fc8000fffe0ff */
[----:B------:R-:W-:-:S04]  /*05b0*/  UISETP.GT.U32.AND UP0, UPT, UR6, UR4, UPT ;  /* 0x000000040600728c */ /* 0x000fc8000bf04070 */
[----:B------:R-:W-:-:S09]  /*05c0*/  UISETP.GT.U32.AND.EX UP0, UPT, UR7, URZ, UPT, UP0 ;  /* 0x000000ff0700728c */ /* 0x000fd2000bf04100 */
[----:B------:R-:W-:Y:S05]  /*05d0*/  BRA.U UP0, `(.L_x_25) ;  /* 0xfffffffd00107547 */ /* 0x000fea000b83ffff */
.L_x_23:
        /* <DEDUP_REMOVED lines=16> */
.L_x_26:
        /* <DEDUP_REMOVED lines=10> */
.L_x_30:


//--------------------- .nv.shared._Z31optimized_matrix_multiply_fixedILm512EEvPfS0_S0_ --------------------------
	.section	.nv.shared._Z31optimized_matrix_multiply_fixedILm512EEvPfS0_S0_,"aw",@nobits
	.sectionflags	@""
	.align	4
.nv.shared._Z31optimized_matrix_multiply_fixedILm512EEvPfS0_S0_:
	.zero		9216


//--------------------- .nv.shared.reserved.0     --------------------------
	.section	.nv.shared.reserved.0,"aw",@nobits
	.weak		__nv_reservedSMEM_offset_0_alias
	.size		__nv_reservedSMEM_offset_0_alias, 0, 64
	.other		__nv_reservedSMEM_offset_0_alias,@"STO_CUDA_RESERVED_SHARED STV_DEFAULT"
__nv_reservedSMEM_offset_0_alias:
	.zero		0
	.zero		64


//--------------------- .nv.shared._Z31optimized_matrix_multiply_fixedILm1024EEvPfS0_S0_ --------------------------
	.section	.nv.shared._Z31optimized_matrix_multiply_fixedILm1024EEvPfS0_S0_,"aw",@nobits
	.sectionflags	@""
	.align	4
.nv.shared._Z31optimized_matrix_multiply_fixedILm1024EEvPfS0_S0_:
	.zero		9216


//--------------------- .nv.shared._Z36optimized_matrix_multiply_vectorizedPfS_S_m --------------------------
	.section	.nv.shared._Z36optimized_matrix_multiply_vectorizedPfS_S_m,"aw",@nobits
	.sectionflags	@""
	.align	4
.nv.shared._Z36optimized_matrix_multiply_vectorizedPfS_S_m:
	.zero		9472


//--------------------- .nv.shared._Z25optimized_matrix_multiplyPfS_S_m --------------------------
	.section	.nv.shared._Z25optimized_matrix_multiplyPfS_S_m,"aw",@nobits
	.sectionflags	@""
	.align	4
.nv.shared._Z25optimized_matrix_multiplyPfS_S_m:
	.zero		9216


//--------------------- .nv.constant0._Z31optimized_matrix_multiply_fixedILm512EEvPfS0_S0_ --------------------------
	.section	.nv.constant0._Z31optimized_matrix_multiply_fixedILm512EEvPfS0_S0_,"a",@progbits
	.sectionflags	@""
	.align	4
.nv.constant0._Z31optimized_matrix_multiply_fixedILm512EEvPfS0_S0_:
	.zero		920


//--------------------- .nv.constant0._Z31optimized_matrix_multiply_fixedILm1024EEvPfS0_S0_ --------------------------
	.section	.nv.constant0._Z31optimized_matrix_multiply_fixedILm1024EEvPfS0_S0_,"a",@progbits
	.sectionflags	@""
	.align	4
.nv.constant0._Z31optimized_matrix_multiply_fixedILm1024EEvPfS0_S0_:
	.zero		920


//--------------------- .nv.constant0._Z36optimized_matrix_multiply_vectorizedPfS_S_m --------------------------
	.section	.nv.constant0._Z36optimized_matrix_multiply_vectorizedPfS_S_m,"a",@progbits
	.sectionflags	@""
	.align	4
.nv.constant0._Z36optimized_matrix_multiply_vectorizedPfS_S_m:
	.zero		928


//--------------------- .nv.constant0._Z25optimized_matrix_multiplyPfS_S_m --------------------------
	.section	.nv.constant0._Z25optimized_matrix_multiplyPfS_S_m,"a",@progbits
	.sectionflags	@""
	.align	4
.nv.constant0._Z25optimized_matrix_multiplyPfS_S_m:
	.zero		928


//--------------------- SYMBOLS --------------------------

	.type		.nv.reservedSmem.offset0,@object
	.size		.nv.reservedSmem.offset0,0x4
	.type		.nv.reservedSmem.cap,@object
	.size		.nv.reservedSmem.cap,0x4
